//
// Generated by NVIDIA NVVM Compiler
//
// Compiler Build ID: CL-36424714
// Cuda compilation tools, release 13.0, V13.0.88
// Based on NVVM 20.0.0
//

.version 9.0
.target sm_100
.address_size 64

	// .globl	_Z18determinant_kernelPfS_i

.visible .entry _Z18determinant_kernelPfS_i(
	.param .u64 .ptr .align 1 _Z18determinant_kernelPfS_i_param_0,
	.param .u64 .ptr .align 1 _Z18determinant_kernelPfS_i_param_1,
	.param .u32 _Z18determinant_kernelPfS_i_param_2
)
{
	.reg .pred 	%p<23>;
	.reg .b16 	%rs<15>;
	.reg .b32 	%r<171>;
	.reg .b32 	%f<134>;
	.reg .b64 	%rd<118>;

	ld.param.u64 	%rd9, [_Z18determinant_kernelPfS_i_param_0];
	ld.param.u64 	%rd10, [_Z18determinant_kernelPfS_i_param_1];
	ld.param.u32 	%r90, [_Z18determinant_kernelPfS_i_param_2];
	cvta.to.global.u64 	%rd1, %rd9;
	cvta.to.global.u64 	%rd2, %rd10;
	mov.u32 	%r1, %tid.x;
	setp.ge.s32 	%p1, %r1, %r90;
	@%p1 bra 	$L__BB0_30;
	ld.param.u32 	%r126, [_Z18determinant_kernelPfS_i_param_2];
	mul.lo.s32 	%r2, %r126, %r1;
	cvt.u16.u32 	%rs1, %r126;
	add.s64 	%rd3, %rd1, 16;
	add.s32 	%r3, %r126, 1;
	mov.b32 	%r141, 0;
	mov.b16 	%rs13, 0;
	mov.u16 	%rs14, %rs13;
$L__BB0_2:
	ld.param.u32 	%r127, [_Z18determinant_kernelPfS_i_param_2];
	sub.s32 	%r5, %r127, %r141;
	setp.le.u32 	%p2, %r1, %r141;
	@%p2 bra 	$L__BB0_15;
	ld.param.u32 	%r128, [_Z18determinant_kernelPfS_i_param_2];
	mul.lo.s32 	%r6, %r141, %r128;
	add.s32 	%r92, %r6, %r141;
	mul.wide.s32 	%rd11, %r92, 4;
	add.s64 	%rd12, %rd1, %rd11;
	ld.global.f32 	%f1, [%rd12];
	setp.eq.f32 	%p3, %f1, 0f00000000;
	@%p3 bra 	$L__BB0_15;
	ld.param.u32 	%r129, [_Z18determinant_kernelPfS_i_param_2];
	add.s32 	%r142, %r141, %r2;
	mul.wide.s32 	%rd13, %r142, 4;
	add.s64 	%rd14, %rd1, %rd13;
	ld.global.f32 	%f12, [%rd14];
	div.rn.f32 	%f2, %f12, %f1;
	sub.s32 	%r93, %r141, %r129;
	setp.gt.u32 	%p4, %r93, -8;
	mov.u32 	%r146, %r141;
	@%p4 bra 	$L__BB0_7;
	and.b32  	%r94, %r5, -8;
	neg.s32 	%r144, %r94;
	mul.lo.s32 	%r143, %r3, %r141;
	mov.u32 	%r146, %r141;
$L__BB0_6:
	.pragma "nounroll";
	mul.wide.s32 	%rd15, %r143, 4;
	add.s64 	%rd16, %rd3, %rd15;
	mul.wide.s32 	%rd17, %r142, 4;
	add.s64 	%rd18, %rd3, %rd17;
	ld.global.f32 	%f13, [%rd16+-16];
	mul.f32 	%f14, %f2, %f13;
	ld.global.f32 	%f15, [%rd18+-16];
	sub.f32 	%f16, %f15, %f14;
	st.global.f32 	[%rd18+-16], %f16;
	ld.global.f32 	%f17, [%rd16+-12];
	mul.f32 	%f18, %f2, %f17;
	ld.global.f32 	%f19, [%rd18+-12];
	sub.f32 	%f20, %f19, %f18;
	st.global.f32 	[%rd18+-12], %f20;
	ld.global.f32 	%f21, [%rd16+-8];
	mul.f32 	%f22, %f2, %f21;
	ld.global.f32 	%f23, [%rd18+-8];
	sub.f32 	%f24, %f23, %f22;
	st.global.f32 	[%rd18+-8], %f24;
	ld.global.f32 	%f25, [%rd16+-4];
	mul.f32 	%f26, %f2, %f25;
	ld.global.f32 	%f27, [%rd18+-4];
	sub.f32 	%f28, %f27, %f26;
	st.global.f32 	[%rd18+-4], %f28;
	ld.global.f32 	%f29, [%rd16];
	mul.f32 	%f30, %f2, %f29;
	ld.global.f32 	%f31, [%rd18];
	sub.f32 	%f32, %f31, %f30;
	st.global.f32 	[%rd18], %f32;
	ld.global.f32 	%f33, [%rd16+4];
	mul.f32 	%f34, %f2, %f33;
	ld.global.f32 	%f35, [%rd18+4];
	sub.f32 	%f36, %f35, %f34;
	st.global.f32 	[%rd18+4], %f36;
	ld.global.f32 	%f37, [%rd16+8];
	mul.f32 	%f38, %f2, %f37;
	ld.global.f32 	%f39, [%rd18+8];
	sub.f32 	%f40, %f39, %f38;
	st.global.f32 	[%rd18+8], %f40;
	ld.global.f32 	%f41, [%rd16+12];
	mul.f32 	%f42, %f2, %f41;
	ld.global.f32 	%f43, [%rd18+12];
	sub.f32 	%f44, %f43, %f42;
	st.global.f32 	[%rd18+12], %f44;
	add.s32 	%r146, %r146, 8;
	add.s32 	%r144, %r144, 8;
	add.s32 	%r143, %r143, 8;
	add.s32 	%r142, %r142, 8;
	setp.ne.s32 	%p5, %r144, 0;
	@%p5 bra 	$L__BB0_6;
$L__BB0_7:
	and.b32  	%r95, %r5, 7;
	setp.eq.s32 	%p6, %r95, 0;
	@%p6 bra 	$L__BB0_15;
	sub.s16 	%rs10, %rs1, %rs14;
	cvt.u32.u16 	%r96, %rs10;
	and.b32  	%r19, %r96, 7;
	add.s32 	%r97, %r19, -1;
	setp.lt.u32 	%p7, %r97, 3;
	@%p7 bra 	$L__BB0_10;
	add.s32 	%r98, %r146, %r6;
	mul.wide.s32 	%rd19, %r98, 4;
	add.s64 	%rd20, %rd1, %rd19;
	ld.global.f32 	%f45, [%rd20];
	mul.f32 	%f46, %f2, %f45;
	add.s32 	%r99, %r146, %r2;
	mul.wide.s32 	%rd21, %r99, 4;
	add.s64 	%rd22, %rd1, %rd21;
	ld.global.f32 	%f47, [%rd22];
	sub.f32 	%f48, %f47, %f46;
	st.global.f32 	[%rd22], %f48;
	ld.global.f32 	%f49, [%rd20+4];
	mul.f32 	%f50, %f2, %f49;
	ld.global.f32 	%f51, [%rd22+4];
	sub.f32 	%f52, %f51, %f50;
	st.global.f32 	[%rd22+4], %f52;
	ld.global.f32 	%f53, [%rd20+8];
	mul.f32 	%f54, %f2, %f53;
	ld.global.f32 	%f55, [%rd22+8];
	sub.f32 	%f56, %f55, %f54;
	st.global.f32 	[%rd22+8], %f56;
	ld.global.f32 	%f57, [%rd20+12];
	mul.f32 	%f58, %f2, %f57;
	ld.global.f32 	%f59, [%rd22+12];
	sub.f32 	%f60, %f59, %f58;
	st.global.f32 	[%rd22+12], %f60;
	add.s32 	%r146, %r146, 4;
$L__BB0_10:
	and.b32  	%r100, %r19, 3;
	setp.eq.s32 	%p8, %r100, 0;
	@%p8 bra 	$L__BB0_15;
	sub.s16 	%rs5, %rs1, %rs13;
	and.b16  	%rs11, %rs5, 3;
	setp.eq.s16 	%p9, %rs11, 1;
	@%p9 bra 	$L__BB0_13;
	add.s32 	%r101, %r146, %r6;
	mul.wide.s32 	%rd23, %r101, 4;
	add.s64 	%rd24, %rd1, %rd23;
	ld.global.f32 	%f61, [%rd24];
	mul.f32 	%f62, %f2, %f61;
	add.s32 	%r102, %r146, %r2;
	mul.wide.s32 	%rd25, %r102, 4;
	add.s64 	%rd26, %rd1, %rd25;
	ld.global.f32 	%f63, [%rd26];
	sub.f32 	%f64, %f63, %f62;
	st.global.f32 	[%rd26], %f64;
	ld.global.f32 	%f65, [%rd24+4];
	mul.f32 	%f66, %f2, %f65;
	ld.global.f32 	%f67, [%rd26+4];
	sub.f32 	%f68, %f67, %f66;
	st.global.f32 	[%rd26+4], %f68;
	add.s32 	%r146, %r146, 2;
$L__BB0_13:
	and.b16  	%rs12, %rs5, 1;
	setp.eq.b16 	%p10, %rs12, 1;
	not.pred 	%p11, %p10;
	@%p11 bra 	$L__BB0_15;
	add.s32 	%r103, %r146, %r6;
	mul.wide.s32 	%rd27, %r103, 4;
	add.s64 	%rd28, %rd1, %rd27;
	ld.global.f32 	%f69, [%rd28];
	mul.f32 	%f70, %f2, %f69;
	add.s32 	%r104, %r146, %r2;
	mul.wide.s32 	%rd29, %r104, 4;
	add.s64 	%rd30, %rd1, %rd29;
	ld.global.f32 	%f71, [%rd30];
	sub.f32 	%f72, %f71, %f70;
	st.global.f32 	[%rd30], %f72;
$L__BB0_15:
	ld.param.u32 	%r130, [_Z18determinant_kernelPfS_i_param_2];
	bar.sync 	0;
	add.s32 	%r141, %r141, 1;
	setp.ne.s32 	%p12, %r141, %r130;
	add.s16 	%rs14, %rs14, 1;
	add.s16 	%rs13, %rs13, 1;
	@%p12 bra 	$L__BB0_2;
	setp.ne.s32 	%p13, %r1, 0;
	@%p13 bra 	$L__BB0_30;
	ld.param.u32 	%r131, [_Z18determinant_kernelPfS_i_param_2];
	mov.b32 	%r105, 1065353216;
	st.global.u32 	[%rd2], %r105;
	setp.lt.s32 	%p14, %r131, 1;
	@%p14 bra 	$L__BB0_30;
	ld.param.u32 	%r132, [_Z18determinant_kernelPfS_i_param_2];
	add.s32 	%r107, %r132, -1;
	setp.lt.u32 	%p15, %r107, 15;
	mov.b32 	%r167, 0;
	mov.f32 	%f130, 0f3F800000;
	@%p15 bra 	$L__BB0_21;
	ld.param.u32 	%r150, [_Z18determinant_kernelPfS_i_param_2];
	and.b32  	%r109, %r150, 2147483632;
	neg.s32 	%r165, %r109;
	add.s64 	%rd117, %rd1, 60;
	mul.lo.s32 	%r164, %r150, 15;
	mul.lo.s32 	%r163, %r150, 14;
	mul.lo.s32 	%r162, %r150, 13;
	mul.lo.s32 	%r161, %r150, 12;
	mul.lo.s32 	%r160, %r150, 11;
	mul.lo.s32 	%r159, %r150, 10;
	mul.lo.s32 	%r158, %r150, 9;
	shl.b32 	%r157, %r150, 3;
	mul.lo.s32 	%r156, %r150, 7;
	mul.lo.s32 	%r155, %r150, 6;
	mul.lo.s32 	%r154, %r150, 5;
	shl.b32 	%r153, %r150, 2;
	mul.lo.s32 	%r152, %r150, 3;
	shl.b32 	%r151, %r150, 1;
	mov.f32 	%f130, 0f3F800000;
	mov.b32 	%r149, 0;
$L__BB0_20:
	.pragma "nounroll";
	ld.param.u32 	%r134, [_Z18determinant_kernelPfS_i_param_2];
	ld.param.u64 	%rd115, [_Z18determinant_kernelPfS_i_param_1];
	ld.param.u64 	%rd113, [_Z18determinant_kernelPfS_i_param_0];
	and.b32  	%r167, %r134, 2147483632;
	mul.wide.u32 	%rd31, %r164, 4;
	mul.wide.u32 	%rd32, %r163, 4;
	mul.wide.u32 	%rd33, %r162, 4;
	mul.wide.u32 	%rd34, %r161, 4;
	mul.wide.u32 	%rd35, %r160, 4;
	mul.wide.u32 	%rd36, %r159, 4;
	mul.wide.u32 	%rd37, %r158, 4;
	mul.wide.u32 	%rd38, %r157, 4;
	mul.wide.u32 	%rd39, %r156, 4;
	mul.wide.u32 	%rd40, %r155, 4;
	mul.wide.u32 	%rd41, %r154, 4;
	mul.wide.u32 	%rd42, %r153, 4;
	mul.wide.u32 	%rd43, %r152, 4;
	mul.wide.u32 	%rd44, %r151, 4;
	mul.wide.u32 	%rd45, %r150, 4;
	cvta.to.global.u64 	%rd46, %rd113;
	mul.wide.u32 	%rd47, %r149, 4;
	add.s64 	%rd48, %rd46, %rd47;
	ld.global.f32 	%f75, [%rd48];
	mul.f32 	%f76, %f75, %f130;
	cvta.to.global.u64 	%rd49, %rd115;
	st.global.f32 	[%rd49], %f76;
	add.s64 	%rd50, %rd117, %rd45;
	ld.global.f32 	%f77, [%rd50+-56];
	mul.f32 	%f78, %f77, %f76;
	st.global.f32 	[%rd49], %f78;
	add.s64 	%rd51, %rd117, %rd44;
	ld.global.f32 	%f79, [%rd51+-52];
	mul.f32 	%f80, %f79, %f78;
	st.global.f32 	[%rd49], %f80;
	add.s64 	%rd52, %rd117, %rd43;
	ld.global.f32 	%f81, [%rd52+-48];
	mul.f32 	%f82, %f81, %f80;
	st.global.f32 	[%rd49], %f82;
	add.s64 	%rd53, %rd117, %rd42;
	ld.global.f32 	%f83, [%rd53+-44];
	mul.f32 	%f84, %f83, %f82;
	st.global.f32 	[%rd49], %f84;
	add.s64 	%rd54, %rd117, %rd41;
	ld.global.f32 	%f85, [%rd54+-40];
	mul.f32 	%f86, %f85, %f84;
	st.global.f32 	[%rd49], %f86;
	add.s64 	%rd55, %rd117, %rd40;
	ld.global.f32 	%f87, [%rd55+-36];
	mul.f32 	%f88, %f87, %f86;
	st.global.f32 	[%rd49], %f88;
	add.s64 	%rd56, %rd117, %rd39;
	ld.global.f32 	%f89, [%rd56+-32];
	mul.f32 	%f90, %f89, %f88;
	st.global.f32 	[%rd49], %f90;
	add.s64 	%rd57, %rd117, %rd38;
	ld.global.f32 	%f91, [%rd57+-28];
	mul.f32 	%f92, %f91, %f90;
	st.global.f32 	[%rd49], %f92;
	add.s64 	%rd58, %rd117, %rd37;
	ld.global.f32 	%f93, [%rd58+-24];
	mul.f32 	%f94, %f93, %f92;
	st.global.f32 	[%rd49], %f94;
	add.s64 	%rd59, %rd117, %rd36;
	ld.global.f32 	%f95, [%rd59+-20];
	mul.f32 	%f96, %f95, %f94;
	st.global.f32 	[%rd49], %f96;
	add.s64 	%rd60, %rd117, %rd35;
	ld.global.f32 	%f97, [%rd60+-16];
	mul.f32 	%f98, %f97, %f96;
	st.global.f32 	[%rd49], %f98;
	add.s64 	%rd61, %rd117, %rd34;
	ld.global.f32 	%f99, [%rd61+-12];
	mul.f32 	%f100, %f99, %f98;
	st.global.f32 	[%rd49], %f100;
	add.s64 	%rd62, %rd117, %rd33;
	ld.global.f32 	%f101, [%rd62+-8];
	mul.f32 	%f102, %f101, %f100;
	st.global.f32 	[%rd49], %f102;
	add.s64 	%rd63, %rd117, %rd32;
	ld.global.f32 	%f103, [%rd63+-4];
	mul.f32 	%f104, %f103, %f102;
	st.global.f32 	[%rd49], %f104;
	add.s64 	%rd64, %rd117, %rd31;
	ld.global.f32 	%f105, [%rd64];
	mul.f32 	%f130, %f105, %f104;
	st.global.f32 	[%rd49], %f130;
	add.s32 	%r165, %r165, 16;
	add.s64 	%rd117, %rd117, 64;
	shl.b32 	%r110, %r134, 4;
	add.s32 	%r164, %r164, %r110;
	add.s32 	%r163, %r163, %r110;
	add.s32 	%r162, %r162, %r110;
	add.s32 	%r161, %r161, %r110;
	add.s32 	%r160, %r160, %r110;
	add.s32 	%r159, %r159, %r110;
	add.s32 	%r158, %r158, %r110;
	add.s32 	%r157, %r157, %r110;
	add.s32 	%r156, %r156, %r110;
	add.s32 	%r155, %r155, %r110;
	add.s32 	%r154, %r154, %r110;
	add.s32 	%r153, %r153, %r110;
	add.s32 	%r152, %r152, %r110;
	add.s32 	%r151, %r151, %r110;
	add.s32 	%r150, %r150, %r110;
	add.s32 	%r111, %r110, %r149;
	add.s32 	%r149, %r111, 16;
	setp.ne.s32 	%p16, %r165, 0;
	@%p16 bra 	$L__BB0_20;
$L__BB0_21:
	ld.param.u32 	%r135, [_Z18determinant_kernelPfS_i_param_2];
	and.b32  	%r76, %r135, 15;
	setp.eq.s32 	%p17, %r76, 0;
	@%p17 bra 	$L__BB0_30;
	ld.param.u32 	%r136, [_Z18determinant_kernelPfS_i_param_2];
	ld.param.u64 	%rd116, [_Z18determinant_kernelPfS_i_param_1];
	ld.param.u64 	%rd114, [_Z18determinant_kernelPfS_i_param_0];
	cvta.to.global.u64 	%rd7, %rd114;
	cvta.to.global.u64 	%rd8, %rd116;
	and.b32  	%r77, %r136, 7;
	setp.lt.u32 	%p18, %r76, 8;
	@%p18 bra 	$L__BB0_24;
	ld.param.u32 	%r137, [_Z18determinant_kernelPfS_i_param_2];
	mul.lo.s32 	%r112, %r167, %r137;
	add.s32 	%r113, %r112, %r167;
	mul.wide.u32 	%rd65, %r113, 4;
	add.s64 	%rd66, %rd7, %rd65;
	ld.global.f32 	%f106, [%rd66];
	mul.f32 	%f107, %f106, %f130;
	st.global.f32 	[%rd8], %f107;
	add.s32 	%r114, %r112, %r137;
	cvt.u64.u32 	%rd67, %r114;
	cvt.u64.u32 	%rd68, %r167;
	add.s64 	%rd69, %rd67, %rd68;
	shl.b64 	%rd70, %rd69, 2;
	add.s64 	%rd71, %rd7, %rd70;
	ld.global.f32 	%f108, [%rd71+4];
	mul.f32 	%f109, %f108, %f107;
	st.global.f32 	[%rd8], %f109;
	add.s32 	%r115, %r114, %r137;
	cvt.u64.u32 	%rd72, %r115;
	add.s64 	%rd73, %rd72, %rd68;
	shl.b64 	%rd74, %rd73, 2;
	add.s64 	%rd75, %rd7, %rd74;
	ld.global.f32 	%f110, [%rd75+8];
	mul.f32 	%f111, %f110, %f109;
	st.global.f32 	[%rd8], %f111;
	add.s32 	%r116, %r115, %r137;
	cvt.u64.u32 	%rd76, %r116;
	add.s64 	%rd77, %rd76, %rd68;
	shl.b64 	%rd78, %rd77, 2;
	add.s64 	%rd79, %rd7, %rd78;
	ld.global.f32 	%f112, [%rd79+12];
	mul.f32 	%f113, %f112, %f111;
	st.global.f32 	[%rd8], %f113;
	add.s32 	%r117, %r116, %r137;
	cvt.u64.u32 	%rd80, %r117;
	add.s64 	%rd81, %rd80, %rd68;
	shl.b64 	%rd82, %rd81, 2;
	add.s64 	%rd83, %rd7, %rd82;
	ld.global.f32 	%f114, [%rd83+16];
	mul.f32 	%f115, %f114, %f113;
	st.global.f32 	[%rd8], %f115;
	add.s32 	%r118, %r117, %r137;
	cvt.u64.u32 	%rd84, %r118;
	add.s64 	%rd85, %rd84, %rd68;
	shl.b64 	%rd86, %rd85, 2;
	add.s64 	%rd87, %rd7, %rd86;
	ld.global.f32 	%f116, [%rd87+20];
	mul.f32 	%f117, %f116, %f115;
	st.global.f32 	[%rd8], %f117;
	add.s32 	%r119, %r118, %r137;
	cvt.u64.u32 	%rd88, %r119;
	add.s64 	%rd89, %rd88, %rd68;
	shl.b64 	%rd90, %rd89, 2;
	add.s64 	%rd91, %rd7, %rd90;
	ld.global.f32 	%f118, [%rd91+24];
	mul.f32 	%f119, %f118, %f117;
	st.global.f32 	[%rd8], %f119;
	add.s32 	%r120, %r119, %r137;
	cvt.u64.u32 	%rd92, %r120;
	add.s64 	%rd93, %rd92, %rd68;
	shl.b64 	%rd94, %rd93, 2;
	add.s64 	%rd95, %rd7, %rd94;
	ld.global.f32 	%f120, [%rd95+28];
	mul.f32 	%f130, %f120, %f119;
	st.global.f32 	[%rd8], %f130;
	add.s32 	%r167, %r167, 8;
$L__BB0_24:
	setp.eq.s32 	%p19, %r77, 0;
	@%p19 bra 	$L__BB0_30;
	ld.param.u32 	%r138, [_Z18determinant_kernelPfS_i_param_2];
	and.b32  	%r80, %r138, 3;
	setp.lt.u32 	%p20, %r77, 4;
	@%p20 bra 	$L__BB0_27;
	ld.param.u32 	%r139, [_Z18determinant_kernelPfS_i_param_2];
	mul.lo.s32 	%r121, %r167, %r139;
	add.s32 	%r122, %r121, %r167;
	mul.wide.u32 	%rd96, %r122, 4;
	add.s64 	%rd97, %rd7, %rd96;
	ld.global.f32 	%f121, [%rd97];
	mul.f32 	%f122, %f121, %f130;
	st.global.f32 	[%rd8], %f122;
	add.s32 	%r123, %r121, %r139;
	cvt.u64.u32 	%rd98, %r123;
	cvt.u64.u32 	%rd99, %r167;
	add.s64 	%rd100, %rd98, %rd99;
	shl.b64 	%rd101, %rd100, 2;
	add.s64 	%rd102, %rd7, %rd101;
	ld.global.f32 	%f123, [%rd102+4];
	mul.f32 	%f124, %f123, %f122;
	st.global.f32 	[%rd8], %f124;
	add.s32 	%r124, %r123, %r139;
	cvt.u64.u32 	%rd103, %r124;
	add.s64 	%rd104, %rd103, %rd99;
	shl.b64 	%rd105, %rd104, 2;
	add.s64 	%rd106, %rd7, %rd105;
	ld.global.f32 	%f125, [%rd106+8];
	mul.f32 	%f126, %f125, %f124;
	st.global.f32 	[%rd8], %f126;
	add.s32 	%r125, %r124, %r139;
	cvt.u64.u32 	%rd107, %r125;
	add.s64 	%rd108, %rd107, %rd99;
	shl.b64 	%rd109, %rd108, 2;
	add.s64 	%rd110, %rd7, %rd109;
	ld.global.f32 	%f127, [%rd110+12];
	mul.f32 	%f130, %f127, %f126;
	st.global.f32 	[%rd8], %f130;
	add.s32 	%r167, %r167, 4;
$L__BB0_27:
	setp.eq.s32 	%p21, %r80, 0;
	@%p21 bra 	$L__BB0_30;
	ld.param.u32 	%r140, [_Z18determinant_kernelPfS_i_param_2];
	add.s32 	%r83, %r140, 1;
	mad.lo.s32 	%r170, %r167, %r140, %r167;
	neg.s32 	%r169, %r80;
$L__BB0_29:
	.pragma "nounroll";
	mul.wide.u32 	%rd111, %r170, 4;
	add.s64 	%rd112, %rd7, %rd111;
	ld.global.f32 	%f128, [%rd112];
	mul.f32 	%f130, %f128, %f130;
	st.global.f32 	[%rd8], %f130;
	add.s32 	%r170, %r170, %r83;
	add.s32 	%r169, %r169, 1;
	setp.ne.s32 	%p22, %r169, 0;
	@%p22 bra 	$L__BB0_29;
$L__BB0_30:
	ret;

}


// ===== COMPILED SASS (sm_100) =====

	.target	sm_100

	.elftype	@"ET_EXEC"


//--------------------- .note.nv.tkinfo           --------------------------
	.section	.note.nv.tkinfo,"",@"SHT_NOTE"
	.sectionflags	@"SHF_NOTE_NV_TKINFO"
	.tkinfo
        /*0018*/ 	.word	0x00000002
        /*0030*/ 	.string	""
        /*0030*/ 	.string	"ptxas"
        /*0030*/ 	.string	"Cuda compilation tools, release 13.0, V13.0.88"
        /*0030*/ 	.string	"Build cuda_13.0.r13.0/compiler.36424714_0"
        /*0030*/ 	.string	"-arch sm_100 -m 64 "



//--------------------- .note.nv.cuinfo           --------------------------
	.section	.note.nv.cuinfo,"",@"SHT_NOTE"
	.sectionflags	@"SHF_NOTE_NV_CUINFO"
        /*0018*/ 	.short	0x0002
        /*001a*/ 	.short	0x0064
        /*001c*/ 	.short	0x0082
	.zero		2


//--------------------- .nv.info                  --------------------------
	.section	.nv.info,"",@"SHT_CUDA_INFO"
	.align	4


	//----- nvinfo : EIATTR_REGCOUNT
	.align		4
        /*0000*/ 	.byte	0x04, 0x2f
        /*0002*/ 	.short	(.L_1 - .L_0)
	.align		4
.L_0:
        /*0004*/ 	.word	index@(_Z18determinant_kernelPfS_i)
        /*0008*/ 	.word	0x00000020


	//----- nvinfo : EIATTR_FRAME_SIZE
	.align		4
.L_1:
        /*000c*/ 	.byte	0x04, 0x11
        /*000e*/ 	.short	(.L_3 - .L_2)
	.align		4
.L_2:
        /*0010*/ 	.word	index@($__internal_0_$__cuda_sm3x_div_rn_noftz_f32_slowpath)
        /*0014*/ 	.word	0x00000000


	//----- nvinfo : EIATTR_FRAME_SIZE
	.align		4
.L_3:
        /*0018*/ 	.byte	0x04, 0x11
        /*001a*/ 	.short	(.L_5 - .L_4)
	.align		4
.L_4:
        /*001c*/ 	.word	index@(_Z18determinant_kernelPfS_i)
        /*0020*/ 	.word	0x00000000


	//----- nvinfo : EIATTR_MIN_STACK_SIZE
	.align		4
.L_5:
        /*0024*/ 	.byte	0x04, 0x12
        /*0026*/ 	.short	(.L_7 - .L_6)
	.align		4
.L_6:
        /*0028*/ 	.word	index@(_Z18determinant_kernelPfS_i)
        /*002c*/ 	.word	0x00000000
.L_7:


//--------------------- .nv.compat                --------------------------
	.section	.nv.compat,"",@"SHT_CUDA_COMPAT_INFO"
	.align	4
        /*0000*/ 	.byte	0x02, 0x09, 0x00, 0x00, 0x02, 0x02, 0x01, 0x00, 0x02, 0x05, 0x05, 0x00, 0x03, 0x07, 0x01, 0x01
        /*0010*/ 	.byte	0x02, 0x03, 0x00, 0x00, 0x02, 0x06, 0x01, 0x00, 0x04, 0x0b, 0x08, 0x00, 0x01, 0x00, 0x00, 0x00
        /*0020*/ 	.byte	0x00, 0x00, 0x00, 0x00


//--------------------- .nv.info._Z18determinant_kernelPfS_i --------------------------
	.section	.nv.info._Z18determinant_kernelPfS_i,"",@"SHT_CUDA_INFO"
	.sectionflags	@""
	.align	4


	//----- nvinfo : EIATTR_CUDA_API_VERSION
	.align		4
        /*0000*/ 	.byte	0x04, 0x37
        /*0002*/ 	.short	(.L_9 - .L_8)
.L_8:
        /*0004*/ 	.word	0x00000082


	//----- nvinfo : EIATTR_KPARAM_INFO
	.align		4
.L_9:
        /*0008*/ 	.byte	0x04, 0x17
        /*000a*/ 	.short	(.L_11 - .L_10)
.L_10:
        /*000c*/ 	.word	0x00000000
        /*0010*/ 	.short	0x0002
        /*0012*/ 	.short	0x0010
        /*0014*/ 	.byte	0x00, 0xf0, 0x11, 0x00


	//----- nvinfo : EIATTR_KPARAM_INFO
	.align		4
.L_11:
        /*0018*/ 	.byte	0x04, 0x17
        /*001a*/ 	.short	(.L_13 - .L_12)
.L_12:
        /*001c*/ 	.word	0x00000000
        /*0020*/ 	.short	0x0001
        /*0022*/ 	.short	0x0008
        /*0024*/ 	.byte	0x00, 0xf5, 0x21, 0x00


	//----- nvinfo : EIATTR_KPARAM_INFO
	.align		4
.L_13:
        /*0028*/ 	.byte	0x04, 0x17
        /*002a*/ 	.short	(.L_15 - .L_14)
.L_14:
        /*002c*/ 	.word	0x00000000
        /*0030*/ 	.short	0x0000
        /*0032*/ 	.short	0x0000
        /*0034*/ 	.byte	0x00, 0xf5, 0x21, 0x00


	//----- nvinfo : EIATTR_SPARSE_MMA_MASK
	.align		4
.L_15:
        /*0038*/ 	.byte	0x03, 0x50
        /*003a*/ 	.short	0x0000


	//----- nvinfo : EIATTR_MAXREG_COUNT
	.align		4
        /*003c*/ 	.byte	0x03, 0x1b
        /*003e*/ 	.short	0x00ff


	//----- nvinfo : EIATTR_NUM_BARRIERS
	.align		4
        /*0040*/ 	.byte	0x02, 0x4c
        /*0042*/ 	.byte	0x01
	.zero		1


	//----- nvinfo : EIATTR_MERCURY_ISA_VERSION
	.align		4
        /*0044*/ 	.byte	0x03, 0x5f
        /*0046*/ 	.short	0x0101


	//----- nvinfo : EIATTR_VRC_CTA_INIT_COUNT
	.align		4
        /*0048*/ 	.byte	0x02, 0x4a
	.zero		1
	.zero		1


	//----- nvinfo : EIATTR_EXIT_INSTR_OFFSETS
	.align		4
        /*004c*/ 	.byte	0x04, 0x1c
        /*004e*/ 	.short	(.L_17 - .L_16)


	//   ....[0]....
.L_16:
        /*0050*/ 	.word	0x00000040


	//   ....[1]....
        /*0054*/ 	.word	0x00000ab0


	//   ....[2]....
        /*0058*/ 	.word	0x00000b00


	//   ....[3]....
        /*005c*/ 	.word	0x000012d0


	//   ....[4]....
        /*0060*/ 	.word	0x00001740


	//   ....[5]....
        /*0064*/ 	.word	0x000019b0


	//   ....[6]....
        /*0068*/ 	.word	0x00001a70


	//----- nvinfo : EIATTR_CRS_STACK_SIZE
	.align		4
.L_17:
        /*006c*/ 	.byte	0x04, 0x1e
        /*006e*/ 	.short	(.L_19 - .L_18)
.L_18:
        /*0070*/ 	.word	0x00000000


	//----- nvinfo : EIATTR_CBANK_PARAM_SIZE
	.align		4
.L_19:
        /*0074*/ 	.byte	0x03, 0x19
        /*0076*/ 	.short	0x0014


	//----- nvinfo : EIATTR_PARAM_CBANK
	.align		4
        /*0078*/ 	.byte	0x04, 0x0a
        /*007a*/ 	.short	(.L_21 - .L_20)
	.align		4
.L_20:
        /*007c*/ 	.word	index@(.nv.constant0._Z18determinant_kernelPfS_i)
        /*0080*/ 	.short	0x0380
        /*0082*/ 	.short	0x0014


	//----- nvinfo : EIATTR_SW_WAR
	.align		4
.L_21:
        /*0084*/ 	.byte	0x04, 0x36
        /*0086*/ 	.short	(.L_23 - .L_22)
.L_22:
        /*0088*/ 	.word	0x00000008
.L_23:


//--------------------- .nv.callgraph             --------------------------
	.section	.nv.callgraph,"",@"SHT_CUDA_CALLGRAPH"
	.align	4
	.sectionentsize	8
	.align		4
        /*0000*/ 	.word	0x00000000
	.align		4
        /*0004*/ 	.word	0xffffffff
	.align		4
        /*0008*/ 	.word	0x00000000
	.align		4
        /*000c*/ 	.word	0xfffffffe
	.align		4
        /*0010*/ 	.word	0x00000000
	.align		4
        /*0014*/ 	.word	0xfffffffd
	.align		4
        /*0018*/ 	.word	0x00000000
	.align		4
        /*001c*/ 	.word	0xfffffffc


//--------------------- .text._Z18determinant_kernelPfS_i --------------------------
	.section	.text._Z18determinant_kernelPfS_i,"ax",@progbits
	.align	128
        .global         _Z18determinant_kernelPfS_i
        .type           _Z18determinant_kernelPfS_i,@function
        .size           _Z18determinant_kernelPfS_i,(.L_x_31 - _Z18determinant_kernelPfS_i)
        .other          _Z18determinant_kernelPfS_i,@"STO_CUDA_ENTRY STV_DEFAULT"
_Z18determinant_kernelPfS_i:
.text._Z18determinant_kernelPfS_i:
[----:B------:R-:W-:Y:S01]  /*0000*/  LDC R1, c[0x0][0x37c] ;  /* 0x0000df00ff017b82 */ /* 0x000fe20000000800 */
[----:B------:R-:W0:Y:S01]  /*0010*/  S2R R7, SR_TID.X ;  /* 0x0000000000077919 */ /* 0x000e220000002100 */
[----:B------:R-:W0:Y:S02]  /*0020*/  LDCU UR4, c[0x0][0x390] ;  /* 0x00007200ff0477ac */ /* 0x000e240008000800 */
[----:B0-----:R-:W-:-:S13]  /*0030*/  ISETP.GE.AND P0, PT, R7, UR4, PT ;  /* 0x0000000407007c0c */ /* 0x001fda000bf06270 */
[----:B------:R-:W-:Y:S05]  /*0040*/  @P0 EXIT ;  /* 0x000000000000094d */ /* 0x000fea0003800000 */
[----:B------:R-:W0:Y:S01]  /*0050*/  LDCU.64 UR6, c[0x0][0x380] ;  /* 0x00007000ff0677ac */ /* 0x000e220008000a00 */
[----:B------:R-:W-:Y:S01]  /*0060*/  HFMA2 R9, -RZ, RZ, 0, 0 ;  /* 0x00000000ff097431 */ /* 0x000fe200000001ff */
[----:B------:R-:W-:Y:S01]  /*0070*/  BSSY.RECONVERGENT B1, `(.L_x_0) ;  /* 0x00000a2000017945 */ /* 0x000fe20003800200 */
[----:B------:R-:W-:Y:S01]  /*0080*/  PRMT R6, RZ, 0x7610, R6 ;  /* 0x00007610ff067816 */ /* 0x000fe20000000006 */
[----:B------:R-:W1:Y:S01]  /*0090*/  LDCU.U16 UR8, c[0x0][0x390] ;  /* 0x00007200ff0877ac */ /* 0x000e620008000400 */
[----:B------:R-:W-:Y:S01]  /*00a0*/  PRMT R8, RZ, 0x7610, R8 ;  /* 0x00007610ff087816 */ /* 0x000fe20000000008 */
[----:B------:R-:W2:Y:S01]  /*00b0*/  LDCU.64 UR10, c[0x0][0x358] ;  /* 0x00006b00ff0a77ac */ /* 0x000ea20008000a00 */
[----:B------:R-:W-:Y:S02]  /*00c0*/  UIADD3 UR4, UPT, UPT, UR4, 0x1, URZ ;  /* 0x0000000104047890 */ /* 0x000fe4000fffe0ff */
[----:B0-----:R-:W-:-:S04]  /*00d0*/  UIADD3 UR5, UP0, UPT, UR6, 0x10, URZ ;  /* 0x0000001006057890 */ /* 0x001fc8000ff1e0ff */
[----:B------:R-:W-:Y:S02]  /*00e0*/  UIADD3.X UR6, UPT, UPT, URZ, UR7, URZ, UP0, !UPT ;  /* 0x00000007ff067290 */ /* 0x000fe400087fe4ff */
[----:B------:R-:W-:-:S04]  /*00f0*/  IMAD.U32 R4, RZ, RZ, UR5 ;  /* 0x00000005ff047e24 */ /* 0x000fc8000f8e00ff */
[----:B-12---:R-:W-:-:S07]  /*0100*/  MOV R5, UR6 ;  /* 0x0000000600057c02 */ /* 0x006fce0008000f00 */
.L_x_10:
[----:B0-----:R-:W0:Y:S01]  /*0110*/  LDCU UR5, c[0x0][0x390] ;  /* 0x00007200ff0577ac */ /* 0x001e220008000800 */
[----:B------:R-:W-:Y:S01]  /*0120*/  ISETP.GT.U32.AND P0, PT, R7, R9, PT ;  /* 0x000000090700720c */ /* 0x000fe20003f04070 */
[----:B------:R-:W-:Y:S01]  /*0130*/  BSSY.RECONVERGENT B0, `(.L_x_1) ;  /* 0x000008f000007945 */ /* 0x000fe20003800200 */
[----:B0-----:R-:W-:-:S11]  /*0140*/  IMAD.U32 R0, RZ, RZ, UR5 ;  /* 0x00000005ff007e24 */ /* 0x001fd6000f8e00ff */
[----:B-12---:R-:W-:Y:S05]  /*0150*/  @!P0 BRA `(.L_x_2) ;  /* 0x0000000800308947 */ /* 0x006fea0003800000 */
[----:B------:R-:W0:Y:S01]  /*0160*/  LDC.64 R12, c[0x0][0x380] ;  /* 0x0000e000ff0c7b82 */ /* 0x000e220000000a00 */
[----:B------:R-:W-:-:S04]  /*0170*/  IMAD R3, R9, R0, R9 ;  /* 0x0000000009037224 */ /* 0x000fc800078e0209 */
[----:B0-----:R-:W-:-:S05]  /*0180*/  IMAD.WIDE R2, R3, 0x4, R12 ;  /* 0x0000000403027825 */ /* 0x001fca00078e020c */
[----:B------:R-:W2:Y:S02]  /*0190*/  LDG.E R15, desc[UR10][R2.64] ;  /* 0x0000000a020f7981 */ /* 0x000ea4000c1e1900 */
[----:B--2---:R-:W-:-:S13]  /*01a0*/  FSETP.NEU.AND P0, PT, R15, RZ, PT ;  /* 0x000000ff0f00720b */ /* 0x004fda0003f0d000 */
[----:B------:R-:W-:Y:S05]  /*01b0*/  @!P0 BRA `(.L_x_2) ;  /* 0x0000000800188947 */ /* 0x000fea0003800000 */
[----:B------:R-:W-:-:S04]  /*01c0*/  IMAD R11, R7, R0, R9 ;  /* 0x00000000070b7224 */ /* 0x000fc800078e0209 */
[----:B------:R-:W-:-:S05]  /*01d0*/  IMAD.WIDE R12, R11, 0x4, R12 ;  /* 0x000000040b0c7825 */ /* 0x000fca00078e020c */
[----:B------:R-:W2:Y:S01]  /*01e0*/  LDG.E R2, desc[UR10][R12.64] ;  /* 0x0000000a0c027981 */ /* 0x000ea2000c1e1900 */
[----:B------:R-:W0:Y:S01]  /*01f0*/  MUFU.RCP R10, R15 ;  /* 0x0000000f000a7308 */ /* 0x000e220000001000 */
[----:B------:R-:W-:Y:S01]  /*0200*/  BSSY.RECONVERGENT B2, `(.L_x_3) ;  /* 0x000000c000027945 */ /* 0x000fe20003800200 */
[----:B0-----:R-:W-:-:S04]  /*0210*/  FFMA R3, -R15, R10, 1 ;  /* 0x3f8000000f037423 */ /* 0x001fc8000000010a */
[----:B------:R-:W-:Y:S01]  /*0220*/  FFMA R3, R10, R3, R10 ;  /* 0x000000030a037223 */ /* 0x000fe2000000000a */
[----:B------:R-:W-:Y:S01]  /*0230*/  IADD3 R10, PT, PT, -R9, R0, RZ ;  /* 0x00000000090a7210 */ /* 0x000fe20007ffe1ff */
[----:B--2---:R-:W0:Y:S02]  /*0240*/  FCHK P0, R2, R15 ;  /* 0x0000000f02007302 */ /* 0x004e240000000000 */
[----:B------:R-:W-:-:S04]  /*0250*/  FFMA R14, R2, R3, RZ ;  /* 0x00000003020e7223 */ /* 0x000fc800000000ff */
[----:B------:R-:W-:-:S04]  /*0260*/  FFMA R16, -R15, R14, R2 ;  /* 0x0000000e0f107223 */ /* 0x000fc80000000102 */
[----:B------:R-:W-:Y:S01]  /*0270*/  FFMA R3, R3, R16, R14 ;  /* 0x0000001003037223 */ /* 0x000fe2000000000e */
[----:B0-----:R-:W-:Y:S06]  /*0280*/  @!P0 BRA `(.L_x_4) ;  /* 0x00000000000c8947 */ /* 0x001fec0003800000 */
[----:B------:R-:W-:-:S07]  /*0290*/  MOV R12, 0x2b0 ;  /* 0x000002b0000c7802 */ /* 0x000fce0000000f00 */
[----:B------:R-:W-:Y:S05]  /*02a0*/  CALL.REL.NOINC `($__internal_0_$__cuda_sm3x_div_rn_noftz_f32_slowpath) ;  /* 0x0000001400f47944 */ /* 0x000fea0003c00000 */
[----:B------:R-:W-:-:S07]  /*02b0*/  IMAD.MOV.U32 R3, RZ, RZ, R0 ;  /* 0x000000ffff037224 */ /* 0x000fce00078e0000 */
.L_x_4:
[----:B------:R-:W-:Y:S05]  /*02c0*/  BSYNC.RECONVERGENT B2 ;  /* 0x0000000000027941 */ /* 0x000fea0003800200 */
.L_x_3:
[----:B------:R-:W0:Y:S01]  /*02d0*/  LDCU UR5, c[0x0][0x390] ;  /* 0x00007200ff0577ac */ /* 0x000e220008000800 */
[----:B------:R-:W-:Y:S01]  /*02e0*/  BSSY.RECONVERGENT B2, `(.L_x_5) ;  /* 0x0000033000027945 */ /* 0x000fe20003800200 */
[----:B------:R-:W-:Y:S02]  /*02f0*/  LOP3.LUT P1, RZ, R10, 0x7, RZ, 0xc0, !PT ;  /* 0x000000070aff7812 */ /* 0x000fe4000782c0ff */
[----:B0-----:R-:W-:-:S05]  /*0300*/  MOV R0, UR5 ;  /* 0x0000000500007c02 */ /* 0x001fca0008000f00 */
[----:B------:R-:W-:-:S05]  /*0310*/  IMAD.IADD R2, R9, 0x1, -R0 ;  /* 0x0000000109027824 */ /* 0x000fca00078e0a00 */
[----:B------:R-:W-:Y:S02]  /*0320*/  ISETP.GT.U32.AND P0, PT, R2, -0x8, PT ;  /* 0xfffffff80200780c */ /* 0x000fe40003f04070 */
[----:B------:R-:W-:-:S11]  /*0330*/  MOV R2, R9 ;  /* 0x0000000900027202 */ /* 0x000fd60000000f00 */
[----:B------:R-:W-:Y:S05]  /*0340*/  @P0 BRA `(.L_x_6) ;  /* 0x0000000000b00947 */ /* 0x000fea0003800000 */
[----:B------:R-:W-:Y:S01]  /*0350*/  LOP3.LUT R10, R10, 0xfffffff8, RZ, 0xc0, !PT ;  /* 0xfffffff80a0a7812 */ /* 0x000fe200078ec0ff */
[----:B------:R-:W-:Y:S02]  /*0360*/  IMAD R17, R9, UR4, RZ ;  /* 0x0000000409117c24 */ /* 0x000fe4000f8e02ff */
[----:B------:R-:W-:Y:S01]  /*0370*/  IMAD.MOV.U32 R2, RZ, RZ, R9 ;  /* 0x000000ffff027224 */ /* 0x000fe200078e0009 */
[----:B------:R-:W-:-:S07]  /*0380*/  IADD3 R10, PT, PT, -R10, RZ, RZ ;  /* 0x000000ff0a0a7210 */ /* 0x000fce0007ffe1ff */
.L_x_7:
[----:B------:R-:W-:-:S04]  /*0390*/  IMAD.WIDE R14, R17, 0x4, R4 ;  /* 0x00000004110e7825 */ /* 0x000fc800078e0204 */
[----:B0-----:R-:W-:Y:S01]  /*03a0*/  IMAD.WIDE R12, R11, 0x4, R4 ;  /* 0x000000040b0c7825 */ /* 0x001fe200078e0204 */
[----:B------:R-:W2:Y:S04]  /*03b0*/  LDG.E R16, desc[UR10][R14.64+-0x10] ;  /* 0xfffff00a0e107981 */ /* 0x000ea8000c1e1900 */
[----:B------:R-:W2:Y:S04]  /*03c0*/  LDG.E R19, desc[UR10][R12.64+-0x10] ;  /* 0xfffff00a0c137981 */ /* 0x000ea8000c1e1900 */
[----:B------:R-:W3:Y:S04]  /*03d0*/  LDG.E R21, desc[UR10][R12.64+-0xc] ;  /* 0xfffff40a0c157981 */ /* 0x000ee8000c1e1900 */
[----:B------:R-:W4:Y:S04]  /*03e0*/  LDG.E R23, desc[UR10][R12.64+-0x8] ;  /* 0xfffff80a0c177981 */ /* 0x000f28000c1e1900 */
[----:B------:R-:W5:Y:S01]  /*03f0*/  LDG.E R25, desc[UR10][R12.64+-0x4] ;  /* 0xfffffc0a0c197981 */ /* 0x000f62000c1e1900 */
[----:B--2---:R-:W-:-:S05]  /*0400*/  FFMA R19, R16, -R3, R19 ;  /* 0x8000000310137223 */ /* 0x004fca0000000013 */
[----:B------:R0:W-:Y:S04]  /*0410*/  STG.E desc[UR10][R12.64+-0x10], R19 ;  /* 0xfffff0130c007986 */ /* 0x0001e8000c10190a */
[----:B------:R-:W3:Y:S04]  /*0420*/  LDG.E R16, desc[UR10][R14.64+-0xc] ;  /* 0xfffff40a0e107981 */ /* 0x000ee8000c1e1900 */
[----:B0-----:R-:W2:Y:S01]  /*0430*/  LDG.E R19, desc[UR10][R12.64] ;  /* 0x0000000a0c137981 */ /* 0x001ea2000c1e1900 */
[----:B---3--:R-:W-:-:S05]  /*0440*/  FFMA R21, R16, -R3, R21 ;  /* 0x8000000310157223 */ /* 0x008fca0000000015 */
[----:B------:R0:W-:Y:S04]  /*0450*/  STG.E desc[UR10][R12.64+-0xc], R21 ;  /* 0xfffff4150c007986 */ /* 0x0001e8000c10190a */
[----:B------:R-:W4:Y:S04]  /*0460*/  LDG.E R16, desc[UR10][R14.64+-0x8] ;  /* 0xfffff80a0e107981 */ /* 0x000f28000c1e1900 */
[----:B0-----:R-:W3:Y:S01]  /*0470*/  LDG.E R21, desc[UR10][R12.64+0x4] ;  /* 0x0000040a0c157981 */ /* 0x001ee2000c1e1900 */
[----:B----4-:R-:W-:-:S05]  /*0480*/  FFMA R23, R16, -R3, R23 ;  /* 0x8000000310177223 */ /* 0x010fca0000000017 */
[----:B------:R0:W-:Y:S04]  /*0490*/  STG.E desc[UR10][R12.64+-0x8], R23 ;  /* 0xfffff8170c007986 */ /* 0x0001e8000c10190a */
[----:B------:R-:W5:Y:S04]  /*04a0*/  LDG.E R16, desc[UR10][R14.64+-0x4] ;  /* 0xfffffc0a0e107981 */ /* 0x000f68000c1e1900 */
[----:B0-----:R-:W4:Y:S01]  /*04b0*/  LDG.E R23, desc[UR10][R12.64+0x8] ;  /* 0x0000080a0c177981 */ /* 0x001f22000c1e1900 */
[----:B-----5:R-:W-:-:S05]  /*04c0*/  FFMA R25, R16, -R3, R25 ;  /* 0x8000000310197223 */ /* 0x020fca0000000019 */
[----:B------:R0:W-:Y:S04]  /*04d0*/  STG.E desc[UR10][R12.64+-0x4], R25 ;  /* 0xfffffc190c007986 */ /* 0x0001e8000c10190a */
[----:B------:R-:W2:Y:S04]  /*04e0*/  LDG.E R16, desc[UR10][R14.64] ;  /* 0x0000000a0e107981 */ /* 0x000ea8000c1e1900 */
[----:B0-----:R-:W5:Y:S01]  /*04f0*/  LDG.E R25, desc[UR10][R12.64+0xc] ;  /* 0x00000c0a0c197981 */ /* 0x001f62000c1e1900 */
[----:B--2---:R-:W-:-:S05]  /*0500*/  FFMA R19, R16, -R3, R19 ;  /* 0x8000000310137223 */ /* 0x004fca0000000013 */
[----:B------:R0:W-:Y:S04]  /*0510*/  STG.E desc[UR10][R12.64], R19 ;  /* 0x000000130c007986 */ /* 0x0001e8000c10190a */
[----:B------:R-:W3:Y:S02]  /*0520*/  LDG.E R16, desc[UR10][R14.64+0x4] ;  /* 0x0000040a0e107981 */ /* 0x000ee4000c1e1900 */
[----:B---3--:R-:W-:-:S05]  /*0530*/  FFMA R21, R16, -R3, R21 ;  /* 0x8000000310157223 */ /* 0x008fca0000000015 */
[----:B------:R0:W-:Y:S04]  /*0540*/  STG.E desc[UR10][R12.64+0x4], R21 ;  /* 0x000004150c007986 */ /* 0x0001e8000c10190a */
[----:B------:R-:W4:Y:S02]  /*0550*/  LDG.E R16, desc[UR10][R14.64+0x8] ;  /* 0x0000080a0e107981 */ /* 0x000f24000c1e1900 */
[----:B----4-:R-:W-:-:S05]  /*0560*/  FFMA R23, R16, -R3, R23 ;  /* 0x8000000310177223 */ /* 0x010fca0000000017 */
[----:B------:R0:W-:Y:S04]  /*0570*/  STG.E desc[UR10][R12.64+0x8], R23 ;  /* 0x000008170c007986 */ /* 0x0001e8000c10190a */
[----:B------:R-:W5:Y:S01]  /*0580*/  LDG.E R16, desc[UR10][R14.64+0xc] ;  /* 0x00000c0a0e107981 */ /* 0x000f62000c1e1900 */
[----:B------:R-:W-:-:S05]  /*0590*/  VIADD R10, R10, 0x8 ;  /* 0x000000080a0a7836 */ /* 0x000fca0000000000 */
[----:B------:R-:W-:Y:S01]  /*05a0*/  ISETP.NE.AND P0, PT, R10, RZ, PT ;  /* 0x000000ff0a00720c */ /* 0x000fe20003f05270 */
[----:B------:R-:W-:Y:S01]  /*05b0*/  VIADD R17, R17, 0x8 ;  /* 0x0000000811117836 */ /* 0x000fe20000000000 */
[----:B------:R-:W-:Y:S02]  /*05c0*/  IADD3 R2, PT, PT, R2, 0x8, RZ ;  /* 0x0000000802027810 */ /* 0x000fe40007ffe0ff */
[----:B------:R-:W-:Y:S01]  /*05d0*/  IADD3 R11, PT, PT, R11, 0x8, RZ ;  /* 0x000000080b0b7810 */ /* 0x000fe20007ffe0ff */
[----:B-----5:R-:W-:-:S05]  /*05e0*/  FFMA R25, R16, -R3, R25 ;  /* 0x8000000310197223 */ /* 0x020fca0000000019 */
[----:B------:R0:W-:Y:S03]  /*05f0*/  STG.E desc[UR10][R12.64+0xc], R25 ;  /* 0x00000c190c007986 */ /* 0x0001e6000c10190a */
[----:B------:R-:W-:Y:S05]  /*0600*/  @P0 BRA `(.L_x_7) ;  /* 0xfffffffc00600947 */ /* 0x000fea000383ffff */
.L_x_6:
[----:B------:R-:W-:Y:S05]  /*0610*/  BSYNC.RECONVERGENT B2 ;  /* 0x0000000000027941 */ /* 0x000fea0003800200 */
.L_x_5:
[----:B------:R-:W-:Y:S05]  /*0620*/  @!P1 BRA `(.L_x_2) ;  /* 0x0000000000fc9947 */ /* 0x000fea0003800000 */
[----:B------:R-:W-:Y:S01]  /*0630*/  IMAD.MOV R10, RZ, RZ, -R8 ;  /* 0x000000ffff0a7224 */ /* 0x000fe200078e0a08 */
[----:B------:R-:W-:Y:S04]  /*0640*/  BSSY.RECONVERGENT B2, `(.L_x_8) ;  /* 0x000001e000027945 */ /* 0x000fe80003800200 */
[----:B------:R-:W-:-:S04]  /*0650*/  PRMT R10, R10, 0x7710, RZ ;  /* 0x000077100a0a7816 */ /* 0x000fc800000000ff */
[----:B------:R-:W-:-:S04]  /*0660*/  IADD3 R10, PT, PT, R10, UR8, RZ ;  /* 0x000000080a0a7c10 */ /* 0x000fc8000fffe0ff */
[----:B------:R-:W-:-:S04]  /*0670*/  LOP3.LUT R10, R10, 0x7, RZ, 0xc0, !PT ;  /* 0x000000070a0a7812 */ /* 0x000fc800078ec0ff */
[C---:B------:R-:W-:Y:S01]  /*0680*/  LOP3.LUT P1, RZ, R10.reuse, 0x3, RZ, 0xc0, !PT ;  /* 0x000000030aff7812 */ /* 0x040fe2000782c0ff */
[----:B------:R-:W-:-:S05]  /*0690*/  VIADD R11, R10, 0xffffffff ;  /* 0xffffffff0a0b7836 */ /* 0x000fca0000000000 */
[----:B------:R-:W-:-:S13]  /*06a0*/  ISETP.GE.U32.AND P0, PT, R11, 0x3, PT ;  /* 0x000000030b00780c */ /* 0x000fda0003f06070 */
[----:B------:R-:W-:Y:S05]  /*06b0*/  @!P0 BRA `(.L_x_9) ;  /* 0x0000000000588947 */ /* 0x000fea0003800000 */
[----:B0-----:R-:W0:Y:S01]  /*06c0*/  LDC.64 R12, c[0x0][0x380] ;  /* 0x0000e000ff0c7b82 */ /* 0x001e220000000a00 */
[-CC-:B------:R-:W-:Y:S02]  /*06d0*/  IMAD R11, R9, R0.reuse, R2.reuse ;  /* 0x00000000090b7224 */ /* 0x180fe400078e0202 */
[----:B------:R-:W-:Y:S02]  /*06e0*/  IMAD R15, R7, R0, R2 ;  /* 0x00000000070f7224 */ /* 0x000fe400078e0202 */
[----:B0-----:R-:W-:-:S04]  /*06f0*/  IMAD.WIDE R10, R11, 0x4, R12 ;  /* 0x000000040b0a7825 */ /* 0x001fc800078e020c */
[----:B------:R-:W-:Y:S01]  /*0700*/  IMAD.WIDE R12, R15, 0x4, R12 ;  /* 0x000000040f0c7825 */ /* 0x000fe200078e020c */
[----:B------:R-:W2:Y:S04]  /*0710*/  LDG.E R14, desc[UR10][R10.64] ;  /* 0x0000000a0a0e7981 */ /* 0x000ea8000c1e1900 */
[----:B------:R-:W2:Y:S04]  /*0720*/  LDG.E R15, desc[UR10][R12.64] ;  /* 0x0000000a0c0f7981 */ /* 0x000ea8000c1e1900 */
[----:B------:R-:W3:Y:S04]  /*0730*/  LDG.E R17, desc[UR10][R12.64+0x4] ;  /* 0x0000040a0c117981 */ /* 0x000ee8000c1e1900 */
[----:B------:R-:W4:Y:S04]  /*0740*/  LDG.E R19, desc[UR10][R12.64+0x8] ;  /* 0x0000080a0c137981 */ /* 0x000f28000c1e1900 */
[----:B------:R-:W5:Y:S01]  /*0750*/  LDG.E R21, desc[UR10][R12.64+0xc] ;  /* 0x00000c0a0c157981 */ /* 0x000f62000c1e1900 */
        /* <DEDUP_REMOVED lines=9> */
[----:B------:R-:W-:Y:S01]  /*07f0*/  IADD3 R2, PT, PT, R2, 0x4, RZ ;  /* 0x0000000402027810 */ /* 0x000fe20007ffe0ff */
[----:B-----5:R-:W-:-:S05]  /*0800*/  FFMA R21, R14, -R3, R21 ;  /* 0x800000030e157223 */ /* 0x020fca0000000015 */
[----:B------:R1:W-:Y:S02]  /*0810*/  STG.E desc[UR10][R12.64+0xc], R21 ;  /* 0x00000c150c007986 */ /* 0x0003e4000c10190a */
.L_x_9:
[----:B------:R-:W-:Y:S05]  /*0820*/  BSYNC.RECONVERGENT B2 ;  /* 0x0000000000027941 */ /* 0x000fea0003800200 */
.L_x_8:
[----:B------:R-:W-:Y:S05]  /*0830*/  @!P1 BRA `(.L_x_2) ;  /* 0x0000000000789947 */ /* 0x000fea0003800000 */
[----:B------:R-:W-:-:S05]  /*0840*/  IMAD.MOV R10, RZ, RZ, -R6 ;  /* 0x000000ffff0a7224 */ /* 0x000fca00078e0a06 */
[----:B------:R-:W-:-:S04]  /*0850*/  PRMT R10, R10, 0x7710, RZ ;  /* 0x000077100a0a7816 */ /* 0x000fc800000000ff */
[----:B------:R-:W-:-:S04]  /*0860*/  IADD3 R18, PT, PT, R10, UR8, RZ ;  /* 0x000000080a127c10 */ /* 0x000fc8000fffe0ff */
[----:B------:R-:W-:-:S04]  /*0870*/  LOP3.LUT R10, R18, 0x3, RZ, 0xc0, !PT ;  /* 0x00000003120a7812 */ /* 0x000fc800078ec0ff */
[----:B------:R-:W-:-:S13]  /*0880*/  ISETP.NE.AND P0, PT, R10, 0x1, PT ;  /* 0x000000010a00780c */ /* 0x000fda0003f05270 */
[----:B------:R-:W2:Y:S01]  /*0890*/  @P0 LDC.64 R10, c[0x0][0x380] ;  /* 0x0000e000ff0a0b82 */ /* 0x000ea20000000a00 */
[-CC-:B01----:R-:W-:Y:S02]  /*08a0*/  @P0 IMAD R13, R9, R0.reuse, R2.reuse ;  /* 0x00000000090d0224 */ /* 0x183fe400078e0202 */
[----:B------:R-:W-:Y:S02]  /*08b0*/  @P0 IMAD R15, R7, R0, R2 ;  /* 0x00000000070f0224 */ /* 0x000fe400078e0202 */
[----:B--2---:R-:W-:-:S04]  /*08c0*/  @P0 IMAD.WIDE R12, R13, 0x4, R10 ;  /* 0x000000040d0c0825 */ /* 0x004fc800078e020a */
[----:B------:R-:W-:Y:S01]  /*08d0*/  @P0 IMAD.WIDE R10, R15, 0x4, R10 ;  /* 0x000000040f0a0825 */ /* 0x000fe200078e020a */
[----:B------:R-:W2:Y:S04]  /*08e0*/  @P0 LDG.E R14, desc[UR10][R12.64] ;  /* 0x0000000a0c0e0981 */ /* 0x000ea8000c1e1900 */
[----:B------:R-:W2:Y:S04]  /*08f0*/  @P0 LDG.E R15, desc[UR10][R10.64] ;  /* 0x0000000a0a0f0981 */ /* 0x000ea8000c1e1900 */
[----:B------:R-:W3:Y:S01]  /*0900*/  @P0 LDG.E R17, desc[UR10][R10.64+0x4] ;  /* 0x0000040a0a110981 */ /* 0x000ee2000c1e1900 */
[----:B--2---:R-:W-:-:S05]  /*0910*/  @P0 FFMA R19, R14, -R3, R15 ;  /* 0x800000030e130223 */ /* 0x004fca000000000f */
[----:B------:R2:W-:Y:S04]  /*0920*/  @P0 STG.E desc[UR10][R10.64], R19 ;  /* 0x000000130a000986 */ /* 0x0005e8000c10190a */
[----:B------:R-:W3:Y:S01]  /*0930*/  @P0 LDG.E R16, desc[UR10][R12.64+0x4] ;  /* 0x0000040a0c100981 */ /* 0x000ee2000c1e1900 */
[----:B------:R-:W-:-:S04]  /*0940*/  LOP3.LUT R14, R18, 0x1, RZ, 0xc0, !PT ;  /* 0x00000001120e7812 */ /* 0x000fc800078ec0ff */
[----:B------:R-:W-:-:S13]  /*0950*/  ISETP.NE.U32.AND P1, PT, R14, 0x1, PT ;  /* 0x000000010e00780c */ /* 0x000fda0003f25070 */
[----:B------:R-:W0:Y:S01]  /*0960*/  @!P1 LDC.64 R14, c[0x0][0x380] ;  /* 0x0000e000ff0e9b82 */ /* 0x000e220000000a00 */
[----:B------:R-:W-:-:S04]  /*0970*/  @P0 VIADD R2, R2, 0x2 ;  /* 0x0000000202020836 */ /* 0x000fc80000000000 */
[-CC-:B------:R-:W-:Y:S02]  /*0980*/  @!P1 IMAD R23, R9, R0.reuse, R2.reuse ;  /* 0x0000000009179224 */ /* 0x180fe400078e0202 */
[----:B------:R-:W-:Y:S02]  /*0990*/  @!P1 IMAD R25, R7, R0, R2 ;  /* 0x0000000007199224 */ /* 0x000fe400078e0202 */
[----:B---3--:R-:W-:Y:S01]  /*09a0*/  @P0 FFMA R21, R16, -R3, R17 ;  /* 0x8000000310150223 */ /* 0x008fe20000000011 */
[----:B0-----:R-:W-:-:S04]  /*09b0*/  @!P1 IMAD.WIDE R16, R23, 0x4, R14 ;  /* 0x0000000417109825 */ /* 0x001fc800078e020e */
[----:B------:R-:W-:Y:S01]  /*09c0*/  @!P1 IMAD.WIDE R14, R25, 0x4, R14 ;  /* 0x00000004190e9825 */ /* 0x000fe200078e020e */
[----:B------:R2:W-:Y:S04]  /*09d0*/  @P0 STG.E desc[UR10][R10.64+0x4], R21 ;  /* 0x000004150a000986 */ /* 0x0005e8000c10190a */
[----:B------:R-:W3:Y:S04]  /*09e0*/  @!P1 LDG.E R16, desc[UR10][R16.64] ;  /* 0x0000000a10109981 */ /* 0x000ee8000c1e1900 */
[----:B------:R-:W3:Y:S02]  /*09f0*/  @!P1 LDG.E R13, desc[UR10][R14.64] ;  /* 0x0000000a0e0d9981 */ /* 0x000ee4000c1e1900 */
[----:B---3--:R-:W-:-:S05]  /*0a00*/  @!P1 FFMA R13, R16, -R3, R13 ;  /* 0x80000003100d9223 */ /* 0x008fca000000000d */
[----:B------:R2:W-:Y:S02]  /*0a10*/  @!P1 STG.E desc[UR10][R14.64], R13 ;  /* 0x0000000d0e009986 */ /* 0x0005e4000c10190a */
.L_x_2:
[----:B------:R-:W-:Y:S05]  /*0a20*/  BSYNC.RECONVERGENT B0 ;  /* 0x0000000000007941 */ /* 0x000fea0003800200 */
.L_x_1:
[----:B------:R-:W-:Y:S01]  /*0a30*/  IADD3 R9, PT, PT, R9, 0x1, RZ ;  /* 0x0000000109097810 */ /* 0x000fe20007ffe0ff */
[----:B------:R-:W-:Y:S01]  /*0a40*/  BAR.SYNC.DEFER_BLOCKING 0x0 ;  /* 0x0000000000007b1d */ /* 0x000fe20000010000 */
[----:B------:R-:W-:Y:S01]  /*0a50*/  VIADD R8, R8, 0x1 ;  /* 0x0000000108087836 */ /* 0x000fe20000000000 */
[----:B------:R-:W-:Y:S02]  /*0a60*/  IADD3 R6, PT, PT, R6, 0x1, RZ ;  /* 0x0000000106067810 */ /* 0x000fe40007ffe0ff */
[----:B------:R-:W-:-:S13]  /*0a70*/  ISETP.NE.AND P0, PT, R9, R0, PT ;  /* 0x000000000900720c */ /* 0x000fda0003f05270 */
[----:B------:R-:W-:Y:S05]  /*0a80*/  @P0 BRA `(.L_x_10) ;  /* 0xfffffff400a00947 */ /* 0x000fea000383ffff */
[----:B------:R-:W-:Y:S05]  /*0a90*/  BSYNC.RECONVERGENT B1 ;  /* 0x0000000000017941 */ /* 0x000fea0003800200 */
.L_x_0:
[----:B------:R-:W-:-:S13]  /*0aa0*/  ISETP.NE.AND P0, PT, R7, RZ, PT ;  /* 0x000000ff0700720c */ /* 0x000fda0003f05270 */
[----:B------:R-:W-:Y:S05]  /*0ab0*/  @P0 EXIT ;  /* 0x000000000000094d */ /* 0x000fea0003800000 */
[----:B012---:R-:W0:Y:S01]  /*0ac0*/  LDC.64 R20, c[0x0][0x388] ;  /* 0x0000e200ff147b82 */ /* 0x007e220000000a00 */
[----:B------:R-:W-:Y:S01]  /*0ad0*/  ISETP.GE.AND P0, PT, R0, 0x1, PT ;  /* 0x000000010000780c */ /* 0x000fe20003f06270 */
[----:B------:R-:W-:-:S05]  /*0ae0*/  IMAD.MOV.U32 R3, RZ, RZ, 0x3f800000 ;  /* 0x3f800000ff037424 */ /* 0x000fca00078e00ff */
[----:B0-----:R0:W-:Y:S07]  /*0af0*/  STG.E desc[UR10][R20.64], R3 ;  /* 0x0000000314007986 */ /* 0x0011ee000c10190a */
[----:B------:R-:W-:Y:S05]  /*0b00*/  @!P0 EXIT ;  /* 0x000000000000894d */ /* 0x000fea0003800000 */
[----:B------:R-:W-:Y:S01]  /*0b10*/  IADD3 R2, PT, PT, R0, -0x1, RZ ;  /* 0xffffffff00027810 */ /* 0x000fe20007ffe0ff */
[----:B------:R-:W-:Y:S01]  /*0b20*/  BSSY.RECONVERGENT B0, `(.L_x_11) ;  /* 0x0000079000007945 */ /* 0x000fe20003800200 */
[----:B------:R-:W-:Y:S02]  /*0b30*/  HFMA2 R25, -RZ, RZ, 1.875, 0 ;  /* 0x3f800000ff197431 */ /* 0x000fe400000001ff */
[----:B0-----:R-:W-:Y:S01]  /*0b40*/  IMAD.MOV.U32 R3, RZ, RZ, RZ ;  /* 0x000000ffff037224 */ /* 0x001fe200078e00ff */
[----:B------:R-:W-:-:S13]  /*0b50*/  ISETP.GE.U32.AND P0, PT, R2, 0xf, PT ;  /* 0x0000000f0200780c */ /* 0x000fda0003f06070 */
[----:B------:R-:W-:Y:S05]  /*0b60*/  @!P0 BRA `(.L_x_12) ;  /* 0x0000000400d08947 */ /* 0x000fea0003800000 */
[----:B------:R-:W0:Y:S01]  /*0b70*/  LDCU.64 UR4, c[0x0][0x380] ;  /* 0x00007000ff0477ac */ /* 0x000e220008000a00 */
[C---:B------:R-:W-:Y:S01]  /*0b80*/  LOP3.LUT R3, R0.reuse, 0x7ffffff0, RZ, 0xc0, !PT ;  /* 0x7ffffff000037812 */ /* 0x040fe200078ec0ff */
[----:B------:R-:W-:Y:S01]  /*0b90*/  BSSY.RECONVERGENT B1, `(.L_x_12) ;  /* 0x0000071000017945 */ /* 0x000fe20003800200 */
[C---:B------:R-:W-:Y:S01]  /*0ba0*/  IMAD R7, R0.reuse, 0xf, RZ ;  /* 0x0000000f00077824 */ /* 0x040fe200078e02ff */
[----:B------:R-:W1:Y:S01]  /*0bb0*/  LDCU UR6, c[0x0][0x390] ;  /* 0x00007200ff0677ac */ /* 0x000e620008000800 */
[C---:B------:R-:W-:Y:S01]  /*0bc0*/  IMAD R9, R0.reuse, 0xe, RZ ;  /* 0x0000000e00097824 */ /* 0x040fe200078e02ff */
[C---:B------:R-:W-:Y:S01]  /*0bd0*/  SHF.L.U32 R12, R0.reuse, 0x2, RZ ;  /* 0x00000002000c7819 */ /* 0x040fe200000006ff */
[C---:B------:R-:W-:Y:S01]  /*0be0*/  IMAD R11, R0.reuse, 0xd, RZ ;  /* 0x0000000d000b7824 */ /* 0x040fe200078e02ff */
[----:B------:R-:W-:Y:S01]  /*0bf0*/  MOV R25, 0x3f800000 ;  /* 0x3f80000000197802 */ /* 0x000fe20000000f00 */
[C---:B------:R-:W-:Y:S02]  /*0c00*/  IMAD R13, R0.reuse, 0xc, RZ ;  /* 0x0000000c000d7824 */ /* 0x040fe400078e02ff */
[----:B------:R-:W-:-:S02]  /*0c10*/  IMAD R15, R0, 0xb, RZ ;  /* 0x0000000b000f7824 */ /* 0x000fc400078e02ff */
[C---:B------:R-:W-:Y:S02]  /*0c20*/  IMAD R17, R0.reuse, 0xa, RZ ;  /* 0x0000000a00117824 */ /* 0x040fe400078e02ff */
[C---:B------:R-:W-:Y:S02]  /*0c30*/  IMAD R19, R0.reuse, 0x9, RZ ;  /* 0x0000000900137824 */ /* 0x040fe400078e02ff */
[C---:B------:R-:W-:Y:S01]  /*0c40*/  IMAD.SHL.U32 R4, R0.reuse, 0x8, RZ ;  /* 0x0000000800047824 */ /* 0x040fe200078e00ff */
[----:B0-----:R-:W-:Y:S01]  /*0c50*/  UIADD3 UR4, UP0, UPT, UR4, 0x3c, URZ ;  /* 0x0000003c04047890 */ /* 0x001fe2000ff1e0ff */
[C---:B------:R-:W-:Y:S02]  /*0c60*/  IMAD R6, R0.reuse, 0x7, RZ ;  /* 0x0000000700067824 */ /* 0x040fe400078e02ff */
[C---:B------:R-:W-:Y:S01]  /*0c70*/  IMAD R8, R0.reuse, 0x6, RZ ;  /* 0x0000000600087824 */ /* 0x040fe200078e02ff */
[----:B------:R-:W-:Y:S01]  /*0c80*/  UIADD3.X UR5, UPT, UPT, URZ, UR5, URZ, UP0, !UPT ;  /* 0x00000005ff057290 */ /* 0x000fe200087fe4ff */
[C---:B------:R-:W-:Y:S01]  /*0c90*/  IMAD R10, R0.reuse, 0x5, RZ ;  /* 0x00000005000a7824 */ /* 0x040fe200078e02ff */
[----:B-1----:R-:W-:Y:S01]  /*0ca0*/  MOV R5, UR6 ;  /* 0x0000000600057c02 */ /* 0x002fe20008000f00 */
[C---:B------:R-:W-:Y:S01]  /*0cb0*/  IMAD R14, R0.reuse, 0x3, RZ ;  /* 0x00000003000e7824 */ /* 0x040fe200078e02ff */
[----:B------:R-:W-:Y:S01]  /*0cc0*/  MOV R24, UR4 ;  /* 0x0000000400187c02 */ /* 0x000fe20008000f00 */
[----:B------:R-:W-:-:S02]  /*0cd0*/  IMAD.SHL.U32 R18, R0, 0x2, RZ ;  /* 0x0000000200127824 */ /* 0x000fc400078e00ff */
[----:B------:R-:W-:Y:S02]  /*0ce0*/  IMAD.MOV.U32 R16, RZ, RZ, RZ ;  /* 0x000000ffff107224 */ /* 0x000fe400078e00ff */
[----:B------:R-:W-:Y:S02]  /*0cf0*/  IMAD.MOV R2, RZ, RZ, -R3 ;  /* 0x000000ffff027224 */ /* 0x000fe400078e0a03 */
[----:B------:R-:W-:-:S07]  /*0d00*/  IMAD.U32 R27, RZ, RZ, UR5 ;  /* 0x00000005ff1b7e24 */ /* 0x000fce000f8e00ff */
.L_x_13:
[----:B0-----:R-:W0:Y:S02]  /*0d10*/  LDC.64 R22, c[0x0][0x380] ;  /* 0x0000e000ff167b82 */ /* 0x001e240000000a00 */
[----:B0-----:R-:W-:-:S06]  /*0d20*/  IMAD.WIDE.U32 R22, R16, 0x4, R22 ;  /* 0x0000000410167825 */ /* 0x001fcc00078e0016 */
[----:B------:R0:W2:Y:S02]  /*0d30*/  LDG.E R22, desc[UR10][R22.64] ;  /* 0x0000000a16167981 */ /* 0x0000a4000c1e1900 */
[----:B0-----:R-:W-:Y:S02]  /*0d40*/  IMAD.MOV.U32 R23, RZ, RZ, R27 ;  /* 0x000000ffff177224 */ /* 0x001fe400078e001b */
[----:B--2---:R-:W-:Y:S01]  /*0d50*/  FMUL R29, R22, R25 ;  /* 0x00000019161d7220 */ /* 0x004fe20000400000 */
[----:B------:R-:W-:-:S04]  /*0d60*/  MOV R22, R24 ;  /* 0x0000001800167202 */ /* 0x000fc80000000f00 */
[----:B------:R-:W-:Y:S01]  /*0d70*/  STG.E desc[UR10][R20.64], R29 ;  /* 0x0000001d14007986 */ /* 0x000fe2000c10190a */
[----:B------:R-:W-:-:S06]  /*0d80*/  IMAD.WIDE.U32 R24, R5, 0x4, R22 ;  /* 0x0000000405187825 */ /* 0x000fcc00078e0016 */
[----:B------:R-:W2:Y:S01]  /*0d90*/  LDG.E R24, desc[UR10][R24.64+-0x38] ;  /* 0xffffc80a18187981 */ /* 0x000ea2000c1e1900 */
[----:B------:R-:W-:-:S04]  /*0da0*/  IMAD.WIDE.U32 R26, R18, 0x4, R22 ;  /* 0x00000004121a7825 */ /* 0x000fc800078e0016 */
[----:B--2---:R-:W-:-:S05]  /*0db0*/  FMUL R28, R29, R24 ;  /* 0x000000181d1c7220 */ /* 0x004fca0000400000 */
[----:B------:R0:W-:Y:S04]  /*0dc0*/  STG.E desc[UR10][R20.64], R28 ;  /* 0x0000001c14007986 */ /* 0x0001e8000c10190a */
[----:B------:R-:W2:Y:S02]  /*0dd0*/  LDG.E R27, desc[UR10][R26.64+-0x34] ;  /* 0xffffcc0a1a1b7981 */ /* 0x000ea4000c1e1900 */
[----:B--2---:R-:W-:Y:S01]  /*0de0*/  FMUL R27, R28, R27 ;  /* 0x0000001b1c1b7220 */ /* 0x004fe20000400000 */
[----:B0-----:R-:W-:-:S04]  /*0df0*/  IMAD.WIDE.U32 R28, R14, 0x4, R22 ;  /* 0x000000040e1c7825 */ /* 0x001fc800078e0016 */
[----:B------:R-:W-:Y:S04]  /*0e00*/  STG.E desc[UR10][R20.64], R27 ;  /* 0x0000001b14007986 */ /* 0x000fe8000c10190a */
[----:B------:R-:W2:Y:S02]  /*0e10*/  LDG.E R24, desc[UR10][R28.64+-0x30] ;  /* 0xffffd00a1c187981 */ /* 0x000ea4000c1e1900 */
[----:B--2---:R-:W-:Y:S01]  /*0e20*/  FMUL R29, R27, R24 ;  /* 0x000000181b1d7220 */ /* 0x004fe20000400000 */
[----:B------:R-:W-:-:S04]  /*0e30*/  IMAD.WIDE.U32 R24, R12, 0x4, R22 ;  /* 0x000000040c187825 */ /* 0x000fc800078e0016 */
[----:B------:R-:W-:Y:S04]  /*0e40*/  STG.E desc[UR10][R20.64], R29 ;  /* 0x0000001d14007986 */ /* 0x000fe8000c10190a */
[----:B------:R-:W2:Y:S02]  /*0e50*/  LDG.E R24, desc[UR10][R24.64+-0x2c] ;  /* 0xffffd40a18187981 */ /* 0x000ea4000c1e1900 */
[----:B--2---:R-:W-:Y:S01]  /*0e60*/  FMUL R26, R29, R24 ;  /* 0x000000181d1a7220 */ /* 0x004fe20000400000 */
[----:B------:R-:W-:-:S04]  /*0e70*/  IMAD.WIDE.U32 R24, R10, 0x4, R22 ;  /* 0x000000040a187825 */ /* 0x000fc800078e0016 */
[----:B------:R0:W-:Y:S04]  /*0e80*/  STG.E desc[UR10][R20.64], R26 ;  /* 0x0000001a14007986 */ /* 0x0001e8000c10190a */
[----:B------:R-:W2:Y:S02]  /*0e90*/  LDG.E R25, desc[UR10][R24.64+-0x28] ;  /* 0xffffd80a18197981 */ /* 0x000ea4000c1e1900 */
[----:B--2---:R-:W-:Y:S01]  /*0ea0*/  FMUL R28, R26, R25 ;  /* 0x000000191a1c7220 */ /* 0x004fe20000400000 */
[----:B0-----:R-:W-:-:S04]  /*0eb0*/  IMAD.WIDE.U32 R26, R8, 0x4, R22 ;  /* 0x00000004081a7825 */ /* 0x001fc800078e0016 */
[----:B------:R0:W-:Y:S04]  /*0ec0*/  STG.E desc[UR10][R20.64], R28 ;  /* 0x0000001c14007986 */ /* 0x0001e8000c10190a */
[----:B------:R-:W2:Y:S02]  /*0ed0*/  LDG.E R27, desc[UR10][R26.64+-0x24] ;  /* 0xffffdc0a1a1b7981 */ /* 0x000ea4000c1e1900 */
[----:B--2---:R-:W-:Y:S01]  /*0ee0*/  FMUL R27, R28, R27 ;  /* 0x0000001b1c1b7220 */ /* 0x004fe20000400000 */
[----:B0-----:R-:W-:-:S04]  /*0ef0*/  IMAD.WIDE.U32 R28, R6, 0x4, R22 ;  /* 0x00000004061c7825 */ /* 0x001fc800078e0016 */
[----:B------:R-:W-:Y:S04]  /*0f00*/  STG.E desc[UR10][R20.64], R27 ;  /* 0x0000001b14007986 */ /* 0x000fe8000c10190a */
[----:B------:R-:W2:Y:S01]  /*0f10*/  LDG.E R29, desc[UR10][R28.64+-0x20] ;  /* 0xffffe00a1c1d7981 */ /* 0x000ea2000c1e1900 */
[----:B------:R-:W-:-:S04]  /*0f20*/  IMAD.WIDE.U32 R24, R4, 0x4, R22 ;  /* 0x0000000404187825 */ /* 0x000fc800078e0016 */
[----:B--2---:R-:W-:-:S05]  /*0f30*/  FMUL R29, R27, R29 ;  /* 0x0000001d1b1d7220 */ /* 0x004fca0000400000 */
        /* <DEDUP_REMOVED lines=28> */
[----:B------:R0:W-:Y:S04]  /*1100*/  STG.E desc[UR10][R20.64], R27 ;  /* 0x0000001b14007986 */ /* 0x0001e8000c10190a */
[----:B------:R-:W2:Y:S01]  /*1110*/  LDG.E R29, desc[UR10][R28.64] ;  /* 0x0000000a1c1d7981 */ /* 0x000ea2000c1e1900 */
[----:B------:R-:W-:Y:S01]  /*1120*/  IADD3 R24, P0, PT, R22, 0x40, RZ ;  /* 0x0000004016187810 */ /* 0x000fe20007f1e0ff */
[----:B------:R-:W-:Y:S01]  /*1130*/  IMAD R5, R0, 0x10, R5 ;  /* 0x0000001000057824 */ /* 0x000fe200078e0205 */
[----:B------:R-:W-:Y:S01]  /*1140*/  IADD3 R2, PT, PT, R2, 0x10, RZ ;  /* 0x0000001002027810 */ /* 0x000fe20007ffe0ff */
[C---:B------:R-:W-:Y:S01]  /*1150*/  IMAD R14, R0.reuse, 0x10, R14 ;  /* 0x00000010000e7824 */ /* 0x040fe200078e020e */
[C---:B------:R-:W-:Y:S01]  /*1160*/  LEA R16, R0.reuse, R16, 0x4 ;  /* 0x0000001000107211 */ /* 0x040fe200078e20ff */
        /* <DEDUP_REMOVED lines=11> */
[----:B------:R-:W-:-:S02]  /*1220*/  LEA R13, R0, R13, 0x4 ;  /* 0x0000000d000d7211 */ /* 0x000fc400078e20ff */
[----:B------:R-:W-:Y:S02]  /*1230*/  LEA R9, R0, R9, 0x4 ;  /* 0x0000000900097211 */ /* 0x000fe400078e20ff */
[----:B------:R-:W-:Y:S01]  /*1240*/  IADD3 R16, PT, PT, R16, 0x10, RZ ;  /* 0x0000001010107810 */ /* 0x000fe20007ffe0ff */
[----:B--2---:R-:W-:Y:S01]  /*1250*/  FMUL R25, R27, R29 ;  /* 0x0000001d1b197220 */ /* 0x004fe20000400000 */
[----:B0-----:R-:W-:Y:S01]  /*1260*/  IMAD.X R27, RZ, RZ, R23, P0 ;  /* 0x000000ffff1b7224 */ /* 0x001fe200000e0617 */
[----:B------:R-:W-:-:S03]  /*1270*/  ISETP.NE.AND P0, PT, R2, RZ, PT ;  /* 0x000000ff0200720c */ /* 0x000fc60003f05270 */
[----:B------:R0:W-:Y:S10]  /*1280*/  STG.E desc[UR10][R20.64], R25 ;  /* 0x0000001914007986 */ /* 0x0001f4000c10190a */
[----:B------:R-:W-:Y:S05]  /*1290*/  @P0 BRA `(.L_x_13) ;  /* 0xfffffff8009c0947 */ /* 0x000fea000383ffff */
[----:B------:R-:W-:Y:S05]  /*12a0*/  BSYNC.RECONVERGENT B1 ;  /* 0x0000000000017941 */ /* 0x000fea0003800200 */
.L_x_12:
[----:B------:R-:W-:Y:S05]  /*12b0*/  BSYNC.RECONVERGENT B0 ;  /* 0x0000000000007941 */ /* 0x000fea0003800200 */
.L_x_11:
[----:B------:R-:W-:-:S13]  /*12c0*/  LOP3.LUT P0, R2, R0, 0xf, RZ, 0xc0, !PT ;  /* 0x0000000f00027812 */ /* 0x000fda000780c0ff */
[----:B------:R-:W-:Y:S05]  /*12d0*/  @!P0 EXIT ;  /* 0x000000000000894d */ /* 0x000fea0003800000 */
[----:B------:R-:W-:Y:S01]  /*12e0*/  ISETP.GE.U32.AND P1, PT, R2, 0x8, PT ;  /* 0x000000080200780c */ /* 0x000fe20003f26070 */
[----:B------:R-:W-:Y:S01]  /*12f0*/  BSSY.RECONVERGENT B0, `(.L_x_14) ;  /* 0x0000044000007945 */ /* 0x000fe20003800200 */
[----:B------:R-:W-:-:S04]  /*1300*/  LOP3.LUT R8, R0, 0x7, RZ, 0xc0, !PT ;  /* 0x0000000700087812 */ /* 0x000fc800078ec0ff */
[----:B------:R-:W-:-:S07]  /*1310*/  ISETP.NE.AND P0, PT, R8, RZ, PT ;  /* 0x000000ff0800720c */ /* 0x000fce0003f05270 */
[----:B------:R-:W-:Y:S06]  /*1320*/  @!P1 BRA `(.L_x_15) ;  /* 0x0000000400009947 */ /* 0x000fec0003800000 */
[----:B------:R-:W1:Y:S01]  /*1330*/  LDC.64 R4, c[0x0][0x380] ;  /* 0x0000e000ff047b82 */ /* 0x000e620000000a00 */
[----:B------:R-:W-:Y:S01]  /*1340*/  IMAD R7, R3, R0, R3 ;  /* 0x0000000003077224 */ /* 0x000fe200078e0203 */
[----:B------:R-:W2:Y:S03]  /*1350*/  LDCU.64 UR4, c[0x0][0x380] ;  /* 0x00007000ff0477ac */ /* 0x000ea60008000a00 */
[----:B-1----:R-:W-:-:S06]  /*1360*/  IMAD.WIDE.U32 R4, R7, 0x4, R4 ;  /* 0x0000000407047825 */ /* 0x002fcc00078e0004 */
[----:B------:R-:W0:Y:S01]  /*1370*/  LDG.E R4, desc[UR10][R4.64] ;  /* 0x0000000a04047981 */ /* 0x000e22000c1e1900 */
[----:B------:R-:W-:-:S05]  /*1380*/  IMAD R2, R3, R0, R0 ;  /* 0x0000000003027224 */ /* 0x000fca00078e0200 */
[----:B------:R-:W-:-:S05]  /*1390*/  IADD3 R7, P1, PT, R3, R2, RZ ;  /* 0x0000000203077210 */ /* 0x000fca0007f3e0ff */
[----:B------:R-:W-:Y:S01]  /*13a0*/  IMAD.X R10, RZ, RZ, RZ, P1 ;  /* 0x000000ffff0a7224 */ /* 0x000fe200008e06ff */
[----:B--2---:R-:W-:-:S04]  /*13b0*/  LEA R6, P1, R7, UR4, 0x2 ;  /* 0x0000000407067c11 */ /* 0x004fc8000f8210ff */
[----:B------:R-:W-:Y:S01]  /*13c0*/  LEA.HI.X R7, R7, UR5, R10, 0x2, P1 ;  /* 0x0000000507077c11 */ /* 0x000fe200088f140a */
[----:B0-----:R-:W-:-:S05]  /*13d0*/  FMUL R25, R25, R4 ;  /* 0x0000000419197220 */ /* 0x001fca0000400000 */
[----:B------:R-:W-:Y:S04]  /*13e0*/  STG.E desc[UR10][R20.64], R25 ;  /* 0x0000001914007986 */ /* 0x000fe8000c10190a */
[----:B------:R-:W2:Y:S01]  /*13f0*/  LDG.E R6, desc[UR10][R6.64+0x4] ;  /* 0x0000040a06067981 */ /* 0x000ea2000c1e1900 */
[----:B------:R-:W-:-:S04]  /*1400*/  IADD3 R2, PT, PT, R2, R0, RZ ;  /* 0x0000000002027210 */ /* 0x000fc80007ffe0ff */
[----:B------:R-:W-:-:S05]  /*1410*/  IADD3 R5, P1, PT, R3, R2, RZ ;  /* 0x0000000203057210 */ /* 0x000fca0007f3e0ff */
[----:B------:R-:W-:Y:S01]  /*1420*/  IMAD.X R10, RZ, RZ, RZ, P1 ;  /* 0x000000ffff0a7224 */ /* 0x000fe200008e06ff */
[----:B------:R-:W-:-:S04]  /*1430*/  LEA R4, P1, R5, UR4, 0x2 ;  /* 0x0000000405047c11 */ /* 0x000fc8000f8210ff */
[----:B------:R-:W-:Y:S01]  /*1440*/  LEA.HI.X R5, R5, UR5, R10, 0x2, P1 ;  /* 0x0000000505057c11 */ /* 0x000fe200088f140a */
[----:B--2---:R-:W-:-:S05]  /*1450*/  FMUL R9, R25, R6 ;  /* 0x0000000619097220 */ /* 0x004fca0000400000 */
[----:B------:R0:W-:Y:S04]  /*1460*/  STG.E desc[UR10][R20.64], R9 ;  /* 0x0000000914007986 */ /* 0x0001e8000c10190a */
        /* <DEDUP_REMOVED lines=10> */
[----:B0-----:R-:W-:-:S05]  /*1510*/  IADD3 R9, P1, PT, R3, R2, RZ ;  /* 0x0000000203097210 */ /* 0x001fca0007f3e0ff */
[----:B------:R-:W-:Y:S01]  /*1520*/  IMAD.X R10, RZ, RZ, RZ, P1 ;  /* 0x000000ffff0a7224 */ /* 0x000fe200008e06ff */
[----:B------:R-:W-:-:S04]  /*1530*/  LEA R4, P1, R9, UR4, 0x2 ;  /* 0x0000000409047c11 */ /* 0x000fc8000f8210ff */
[----:B------:R-:W-:Y:S01]  /*1540*/  LEA.HI.X R5, R9, UR5, R10, 0x2, P1 ;  /* 0x0000000509057c11 */ /* 0x000fe200088f140a */
[----:B--2---:R-:W-:-:S05]  /*1550*/  FMUL R9, R11, R6 ;  /* 0x000000060b097220 */ /* 0x004fca0000400000 */
[----:B------:R0:W-:Y:S04]  /*1560*/  STG.E desc[UR10][R20.64], R9 ;  /* 0x0000000914007986 */ /* 0x0001e8000c10190a */
[----:B------:R-:W1:Y:S01]  /*1570*/  LDG.E R4, desc[UR10][R4.64+0x10] ;  /* 0x0000100a04047981 */ /* 0x000e62000c1e1900 */
[----:B------:R-:W-:-:S04]  /*1580*/  IADD3 R2, PT, PT, R2, R0, RZ ;  /* 0x0000000002027210 */ /* 0x000fc80007ffe0ff */
[----:B------:R-:W-:-:S05]  /*1590*/  IADD3 R10, P1, PT, R3, R2, RZ ;  /* 0x00000002030a7210 */ /* 0x000fca0007f3e0ff */
[----:B------:R-:W-:Y:S01]  /*15a0*/  IMAD.X R7, RZ, RZ, RZ, P1 ;  /* 0x000000ffff077224 */ /* 0x000fe200008e06ff */
[----:B------:R-:W-:-:S04]  /*15b0*/  LEA R6, P1, R10, UR4, 0x2 ;  /* 0x000000040a067c11 */ /* 0x000fc8000f8210ff */
[----:B------:R-:W-:Y:S01]  /*15c0*/  LEA.HI.X R7, R10, UR5, R7, 0x2, P1 ;  /* 0x000000050a077c11 */ /* 0x000fe200088f1407 */
[----:B-1----:R-:W-:-:S05]  /*15d0*/  FMUL R11, R9, R4 ;  /* 0x00000004090b7220 */ /* 0x002fca0000400000 */
        /* <DEDUP_REMOVED lines=17> */
[----:B------:R-:W3:Y:S01]  /*16f0*/  LDG.E R6, desc[UR10][R6.64+0x1c] ;  /* 0x00001c0a06067981 */ /* 0x000ee2000c1e1900 */
[----:B------:R-:W-:Y:S01]  /*1700*/  IADD3 R3, PT, PT, R3, 0x8, RZ ;  /* 0x0000000803037810 */ /* 0x000fe20007ffe0ff */
[----:B---3--:R-:W-:-:S05]  /*1710*/  FMUL R25, R11, R6 ;  /* 0x000000060b197220 */ /* 0x008fca0000400000 */
[----:B------:R2:W-:Y:S02]  /*1720*/  STG.E desc[UR10][R20.64], R25 ;  /* 0x0000001914007986 */ /* 0x0005e4000c10190a */
.L_x_15:
[----:B------:R-:W-:Y:S05]  /*1730*/  BSYNC.RECONVERGENT B0 ;  /* 0x0000000000007941 */ /* 0x000fea0003800200 */
.L_x_14:
        /* <DEDUP_REMOVED lines=8> */
[----:B------:R-:W3:Y:S03]  /*17c0*/  LDCU.64 UR4, c[0x0][0x380] ;  /* 0x00007000ff0477ac */ /* 0x000ee60008000a00 */
[----:B-1----:R-:W-:-:S06]  /*17d0*/  IMAD.WIDE.U32 R4, R7, 0x4, R4 ;  /* 0x0000000407047825 */ /* 0x002fcc00078e0004 */
[----:B------:R-:W0:Y:S01]  /*17e0*/  LDG.E R4, desc[UR10][R4.64] ;  /* 0x0000000a04047981 */ /* 0x000e22000c1e1900 */
[----:B------:R-:W-:-:S05]  /*17f0*/  IMAD R8, R3, R0, R0 ;  /* 0x0000000003087224 */ /* 0x000fca00078e0200 */
[----:B------:R-:W-:-:S05]  /*1800*/  IADD3 R7, P1, PT, R3, R8, RZ ;  /* 0x0000000803077210 */ /* 0x000fca0007f3e0ff */
[----:B------:R-:W-:Y:S01]  /*1810*/  IMAD.X R10, RZ, RZ, RZ, P1 ;  /* 0x000000ffff0a7224 */ /* 0x000fe200008e06ff */
[----:B---3--:R-:W-:-:S04]  /*1820*/  LEA R6, P1, R7, UR4, 0x2 ;  /* 0x0000000407067c11 */ /* 0x008fc8000f8210ff */
[----:B------:R-:W-:Y:S01]  /*1830*/  LEA.HI.X R7, R7, UR5, R10, 0x2, P1 ;  /* 0x0000000507077c11 */ /* 0x000fe200088f140a */
[----:B0-2---:R-:W-:-:S05]  /*1840*/  FMUL R25, R25, R4 ;  /* 0x0000000419197220 */ /* 0x005fca0000400000 */
        /* <DEDUP_REMOVED lines=17> */
[----:B------:R-:W0:Y:S01]  /*1960*/  LDG.E R6, desc[UR10][R6.64+0xc] ;  /* 0x00000c0a06067981 */ /* 0x000e22000c1e1900 */
[----:B------:R-:W-:Y:S01]  /*1970*/  IADD3 R3, PT, PT, R3, 0x4, RZ ;  /* 0x0000000403037810 */ /* 0x000fe20007ffe0ff */
[----:B0-----:R-:W-:-:S05]  /*1980*/  FMUL R25, R11, R6 ;  /* 0x000000060b197220 */ /* 0x001fca0000400000 */
[----:B------:R1:W-:Y:S02]  /*1990*/  STG.E desc[UR10][R20.64], R25 ;  /* 0x0000001914007986 */ /* 0x0003e4000c10190a */
.L_x_17:
[----:B------:R-:W-:Y:S05]  /*19a0*/  BSYNC.RECONVERGENT B0 ;  /* 0x0000000000007941 */ /* 0x000fea0003800200 */
.L_x_16:
[----:B------:R-:W-:Y:S05]  /*19b0*/  @!P0 EXIT ;  /* 0x000000000000894d */ /* 0x000fea0003800000 */
[----:B------:R-:W3:Y:S01]  /*19c0*/  LDC.64 R4, c[0x0][0x380] ;  /* 0x0000e000ff047b82 */ /* 0x000ee20000000a00 */
[----:B------:R-:W-:Y:S02]  /*19d0*/  IMAD R7, R3, R0, R3 ;  /* 0x0000000003077224 */ /* 0x000fe400078e0203 */
[----:B------:R-:W-:-:S07]  /*19e0*/  IMAD.MOV R6, RZ, RZ, -R2 ;  /* 0x000000ffff067224 */ /* 0x000fce00078e0a02 */
.L_x_18:
[----:B---3--:R-:W-:-:S06]  /*19f0*/  IMAD.WIDE.U32 R2, R7, 0x4, R4 ;  /* 0x0000000407027825 */ /* 0x008fcc00078e0004 */
[----:B------:R-:W0:Y:S01]  /*1a00*/  LDG.E R2, desc[UR10][R2.64] ;  /* 0x0000000a02027981 */ /* 0x000e22000c1e1900 */
[----:B------:R-:W-:Y:S01]  /*1a10*/  IADD3 R6, PT, PT, R6, 0x1, RZ ;  /* 0x0000000106067810 */ /* 0x000fe20007ffe0ff */
[----:B------:R-:W-:-:S03]  /*1a20*/  IMAD.X R7, R7, 0x1, R0, PT ;  /* 0x0000000107077824 */ /* 0x000fc600038e0600 */
[----:B------:R-:W-:Y:S01]  /*1a30*/  ISETP.NE.AND P0, PT, R6, RZ, PT ;  /* 0x000000ff0600720c */ /* 0x000fe20003f05270 */
[----:B012-4-:R-:W-:-:S05]  /*1a40*/  FMUL R25, R2, R25 ;  /* 0x0000001902197220 */ /* 0x017fca0000400000 */
[----:B------:R4:W-:Y:S07]  /*1a50*/  STG.E desc[UR10][R20.64], R25 ;  /* 0x0000001914007986 */ /* 0x0009ee000c10190a */
[----:B------:R-:W-:Y:S05]  /*1a60*/  @P0 BRA `(.L_x_18) ;  /* 0xfffffffc00e00947 */ /* 0x000fea000383ffff */
[----:B------:R-:W-:Y:S05]  /*1a70*/  EXIT ;  /* 0x000000000000794d */ /* 0x000fea0003800000 */
        .weak           $__internal_0_$__cuda_sm3x_div_rn_noftz_f32_slowpath
        .type           $__internal_0_$__cuda_sm3x_div_rn_noftz_f32_slowpath,@function
        .size           $__internal_0_$__cuda_sm3x_div_rn_noftz_f32_slowpath,(.L_x_31 - $__internal_0_$__cuda_sm3x_div_rn_noftz_f32_slowpath)
$__internal_0_$__cuda_sm3x_div_rn_noftz_f32_slowpath:
[----:B------:R-:W-:Y:S01]  /*1a80*/  SHF.R.U32.HI R14, RZ, 0x17, R15 ;  /* 0x00000017ff0e7819 */ /* 0x000fe2000001160f */
[----:B------:R-:W-:Y:S01]  /*1a90*/  BSSY.RECONVERGENT B3, `(.L_x_19) ;  /* 0x0000064000037945 */ /* 0x000fe20003800200 */
[----:B------:R-:W-:Y:S02]  /*1aa0*/  SHF.R.U32.HI R0, RZ, 0x17, R2 ;  /* 0x00000017ff007819 */ /* 0x000fe40000011602 */
[----:B------:R-:W-:Y:S02]  /*1ab0*/  LOP3.LUT R14, R14, 0xff, RZ, 0xc0, !PT ;  /* 0x000000ff0e0e7812 */ /* 0x000fe400078ec0ff */
[----:B------:R-:W-:Y:S02]  /*1ac0*/  LOP3.LUT R18, R0, 0xff, RZ, 0xc0, !PT ;  /* 0x000000ff00127812 */ /* 0x000fe400078ec0ff */
[----:B------:R-:W-:-:S03]  /*1ad0*/  IADD3 R17, PT, PT, R14, -0x1, RZ ;  /* 0xffffffff0e117810 */ /* 0x000fc60007ffe0ff */
[----:B------:R-:W-:Y:S01]  /*1ae0*/  VIADD R16, R18, 0xffffffff ;  /* 0xffffffff12107836 */ /* 0x000fe20000000000 */
[----:B------:R-:W-:-:S04]  /*1af0*/  ISETP.GT.U32.AND P0, PT, R17, 0xfd, PT ;  /* 0x000000fd1100780c */ /* 0x000fc80003f04070 */
[----:B------:R-:W-:-:S13]  /*1b00*/  ISETP.GT.U32.OR P0, PT, R16, 0xfd, P0 ;  /* 0x000000fd1000780c */ /* 0x000fda0000704470 */
[----:B------:R-:W-:Y:S01]  /*1b10*/  @!P0 MOV R13, RZ ;  /* 0x000000ff000d8202 */ /* 0x000fe20000000f00 */
[----:B------:R-:W-:Y:S06]  /*1b20*/  @!P0 BRA `(.L_x_20) ;  /* 0x0000000000648947 */ /* 0x000fec0003800000 */
[----:B------:R-:W-:Y:S01]  /*1b30*/  FSETP.GTU.FTZ.AND P0, PT, |R2|, +INF , PT ;  /* 0x7f8000000200780b */ /* 0x000fe20003f1c200 */
[----:B------:R-:W-:Y:S01]  /*1b40*/  IMAD.MOV.U32 R0, RZ, RZ, R2 ;  /* 0x000000ffff007224 */ /* 0x000fe200078e0002 */
[----:B------:R-:W-:Y:S02]  /*1b50*/  FSETP.GTU.FTZ.AND P1, PT, |R15|, +INF , PT ;  /* 0x7f8000000f00780b */ /* 0x000fe40003f3c200 */
[----:B------:R-:W-:Y:S02]  /*1b60*/  MOV R3, R15 ;  /* 0x0000000f00037202 */ /* 0x000fe40000000f00 */
[----:B------:R-:W-:-:S13]  /*1b70*/  PLOP3.LUT P0, PT, P0, P1, PT, 0xf8, 0x8f ;  /* 0x00000000008f781c */ /* 0x000fda0000703f70 */
[----:B------:R-:W-:Y:S05]  /*1b80*/  @P0 BRA `(.L_x_21) ;  /* 0x00000004004c0947 */ /* 0x000fea0003800000 */
[----:B------:R-:W-:-:S13]  /*1b90*/  LOP3.LUT P0, RZ, R15, 0x7fffffff, R2, 0xc8, !PT ;  /* 0x7fffffff0fff7812 */ /* 0x000fda000780c802 */
[----:B------:R-:W-:Y:S05]  /*1ba0*/  @!P0 BRA `(.L_x_22) ;  /* 0x00000004003c8947 */ /* 0x000fea0003800000 */
[C---:B------:R-:W-:Y:S02]  /*1bb0*/  FSETP.NEU.FTZ.AND P2, PT, |R0|.reuse, +INF , PT ;  /* 0x7f8000000000780b */ /* 0x040fe40003f5d200 */
[----:B------:R-:W-:Y:S02]  /*1bc0*/  FSETP.NEU.FTZ.AND P1, PT, |R3|, +INF , PT ;  /* 0x7f8000000300780b */ /* 0x000fe40003f3d200 */
[----:B------:R-:W-:-:S11]  /*1bd0*/  FSETP.NEU.FTZ.AND P0, PT, |R0|, +INF , PT ;  /* 0x7f8000000000780b */ /* 0x000fd60003f1d200 */
[----:B------:R-:W-:Y:S05]  /*1be0*/  @!P1 BRA !P2, `(.L_x_22) ;  /* 0x00000004002c9947 */ /* 0x000fea0005000000 */
[----:B------:R-:W-:-:S04]  /*1bf0*/  LOP3.LUT P2, RZ, R2, 0x7fffffff, RZ, 0xc0, !PT ;  /* 0x7fffffff02ff7812 */ /* 0x000fc8000784c0ff */
[----:B------:R-:W-:-:S13]  /*1c00*/  PLOP3.LUT P1, PT, P1, P2, PT, 0x2f, 0xf2 ;  /* 0x0000000000f2781c */ /* 0x000fda0000f24577 */
[----:B------:R-:W-:Y:S05]  /*1c10*/  @P1 BRA `(.L_x_23) ;  /* 0x0000000400181947 */ /* 0x000fea0003800000 */
[----:B------:R-:W-:-:S04]  /*1c20*/  LOP3.LUT P1, RZ, R15, 0x7fffffff, RZ, 0xc0, !PT ;  /* 0x7fffffff0fff7812 */ /* 0x000fc8000782c0ff */
[----:B------:R-:W-:-:S13]  /*1c30*/  PLOP3.LUT P0, PT, P0, P1, PT, 0x2f, 0xf2 ;  /* 0x0000000000f2781c */ /* 0x000fda0000702577 */
[----:B------:R-:W-:Y:S05]  /*1c40*/  @P0 BRA `(.L_x_24) ;  /* 0x0000000400000947 */ /* 0x000fea0003800000 */
[----:B------:R-:W-:Y:S02]  /*1c50*/  ISETP.GE.AND P0, PT, R16, RZ, PT ;  /* 0x000000ff1000720c */ /* 0x000fe40003f06270 */
[----:B------:R-:W-:-:S11]  /*1c60*/  ISETP.GE.AND P1, PT, R17, RZ, PT ;  /* 0x000000ff1100720c */ /* 0x000fd60003f26270 */
[----:B------:R-:W-:Y:S01]  /*1c70*/  @P0 MOV R13, RZ ;  /* 0x000000ff000d0202 */ /* 0x000fe20000000f00 */
[----:B------:R-:W-:Y:S02]  /*1c80*/  @!P0 IMAD.MOV.U32 R13, RZ, RZ, -0x40 ;  /* 0xffffffc0ff0d8424 */ /* 0x000fe400078e00ff */
[----:B------:R-:W-:Y:S01]  /*1c90*/  @!P0 FFMA R2, R0, 1.84467440737095516160e+19, RZ ;  /* 0x5f80000000028823 */ /* 0x000fe200000000ff */
[----:B------:R-:W-:Y:S02]  /*1ca0*/  @!P1 FFMA R15, R3, 1.84467440737095516160e+19, RZ ;  /* 0x5f800000030f9823 */ /* 0x000fe400000000ff */
[----:B------:R-:W-:-:S07]  /*1cb0*/  @!P1 IADD3 R13, PT, PT, R13, 0x40, RZ ;  /* 0x000000400d0d9810 */ /* 0x000fce0007ffe0ff */
.L_x_20:
[----:B------:R-:W-:Y:S01]  /*1cc0*/  LEA R0, R14, 0xc0800000, 0x17 ;  /* 0xc08000000e007811 */ /* 0x000fe200078eb8ff */
[----:B------:R-:W-:Y:S01]  /*1cd0*/  VIADD R3, R18, 0xffffff81 ;  /* 0xffffff8112037836 */ /* 0x000fe20000000000 */
[----:B------:R-:W-:Y:S02]  /*1ce0*/  BSSY.RECONVERGENT B4, `(.L_x_25) ;  /* 0x0000035000047945 */ /* 0x000fe40003800200 */
[----:B------:R-:W-:Y:S01]  /*1cf0*/  IADD3 R15, PT, PT, -R0, R15, RZ ;  /* 0x0000000f000f7210 */ /* 0x000fe20007ffe1ff */
[C---:B------:R-:W-:Y:S01]  /*1d00*/  IMAD R0, R3.reuse, -0x800000, R2 ;  /* 0xff80000003007824 */ /* 0x040fe200078e0202 */
[----:B------:R-:W-:Y:S02]  /*1d10*/  IADD3 R14, PT, PT, R3, 0x7f, -R14 ;  /* 0x0000007f030e7810 */ /* 0x000fe40007ffe80e */
[----:B------:R-:W0:Y:S01]  /*1d20*/  MUFU.RCP R16, R15 ;  /* 0x0000000f00107308 */ /* 0x000e220000001000 */
[----:B------:R-:W-:Y:S01]  /*1d30*/  FADD.FTZ R17, -R15, -RZ ;  /* 0x800000ff0f117221 */ /* 0x000fe20000010100 */
[----:B------:R-:W-:-:S03]  /*1d40*/  IADD3 R13, PT, PT, R14, R13, RZ ;  /* 0x0000000d0e0d7210 */ /* 0x000fc60007ffe0ff */
[----:B0-----:R-:W-:-:S04]  /*1d50*/  FFMA R19, R16, R17, 1 ;  /* 0x3f80000010137423 */ /* 0x001fc80000000011 */
[----:B------:R-:W-:-:S04]  /*1d60*/  FFMA R21, R16, R19, R16 ;  /* 0x0000001310157223 */ /* 0x000fc80000000010 */
[----:B------:R-:W-:-:S04]  /*1d70*/  FFMA R2, R0, R21, RZ ;  /* 0x0000001500027223 */ /* 0x000fc800000000ff */
[----:B------:R-:W-:-:S04]  /*1d80*/  FFMA R19, R17, R2, R0 ;  /* 0x0000000211137223 */ /* 0x000fc80000000000 */
[----:B------:R-:W-:-:S04]  /*1d90*/  FFMA R16, R21, R19, R2 ;  /* 0x0000001315107223 */ /* 0x000fc80000000002 */
[----:B------:R-:W-:-:S04]  /*1da0*/  FFMA R17, R17, R16, R0 ;  /* 0x0000001011117223 */ /* 0x000fc80000000000 */
[----:B------:R-:W-:-:S05]  /*1db0*/  FFMA R0, R21, R17, R16 ;  /* 0x0000001115007223 */ /* 0x000fca0000000010 */
[----:B------:R-:W-:-:S04]  /*1dc0*/  SHF.R.U32.HI R2, RZ, 0x17, R0 ;  /* 0x00000017ff027819 */ /* 0x000fc80000011600 */
[----:B------:R-:W-:-:S04]  /*1dd0*/  LOP3.LUT R2, R2, 0xff, RZ, 0xc0, !PT ;  /* 0x000000ff02027812 */ /* 0x000fc800078ec0ff */
[----:B------:R-:W-:-:S05]  /*1de0*/  IADD3 R15, PT, PT, R2, R13, RZ ;  /* 0x0000000d020f7210 */ /* 0x000fca0007ffe0ff */
[----:B------:R-:W-:-:S05]  /*1df0*/  VIADD R2, R15, 0xffffffff ;  /* 0xffffffff0f027836 */ /* 0x000fca0000000000 */
[----:B------:R-:W-:-:S13]  /*1e00*/  ISETP.GE.U32.AND P0, PT, R2, 0xfe, PT ;  /* 0x000000fe0200780c */ /* 0x000fda0003f06070 */
[----:B------:R-:W-:Y:S05]  /*1e10*/  @!P0 BRA `(.L_x_26) ;  /* 0x0000000000808947 */ /* 0x000fea0003800000 */
[----:B------:R-:W-:-:S13]  /*1e20*/  ISETP.GT.AND P0, PT, R15, 0xfe, PT ;  /* 0x000000fe0f00780c */ /* 0x000fda0003f04270 */
[----:B------:R-:W-:Y:S05]  /*1e30*/  @P0 BRA `(.L_x_27) ;  /* 0x00000000006c0947 */ /* 0x000fea0003800000 */
[----:B------:R-:W-:-:S13]  /*1e40*/  ISETP.GE.AND P0, PT, R15, 0x1, PT ;  /* 0x000000010f00780c */ /* 0x000fda0003f06270 */
[----:B------:R-:W-:Y:S05]  /*1e50*/  @P0 BRA `(.L_x_28) ;  /* 0x0000000000740947 */ /* 0x000fea0003800000 */
[----:B------:R-:W-:Y:S02]  /*1e60*/  ISETP.GE.AND P0, PT, R15, -0x18, PT ;  /* 0xffffffe80f00780c */ /* 0x000fe40003f06270 */
[----:B------:R-:W-:-:S11]  /*1e70*/  LOP3.LUT R0, R0, 0x80000000, RZ, 0xc0, !PT ;  /* 0x8000000000007812 */ /* 0x000fd600078ec0ff */
[----:B------:R-:W-:Y:S05]  /*1e80*/  @!P0 BRA `(.L_x_28) ;  /* 0x0000000000688947 */ /* 0x000fea0003800000 */
[-CC-:B------:R-:W-:Y:S01]  /*1e90*/  FFMA.RZ R2, R21, R17.reuse, R16.reuse ;  /* 0x0000001115027223 */ /* 0x180fe2000000c010 */
[----:B------:R-:W-:Y:S01]  /*1ea0*/  IADD3 R14, PT, PT, R15, 0x20, RZ ;  /* 0x000000200f0e7810 */ /* 0x000fe20007ffe0ff */
[-CC-:B------:R-:W-:Y:S01]  /*1eb0*/  FFMA.RM R3, R21, R17.reuse, R16.reuse ;  /* 0x0000001115037223 */ /* 0x180fe20000004010 */
[----:B------:R-:W-:Y:S02]  /*1ec0*/  ISETP.NE.AND P2, PT, R15, RZ, PT ;  /* 0x000000ff0f00720c */ /* 0x000fe40003f45270 */
[----:B------:R-:W-:Y:S01]  /*1ed0*/  LOP3.LUT R13, R2, 0x7fffff, RZ, 0xc0, !PT ;  /* 0x007fffff020d7812 */ /* 0x000fe200078ec0ff */
[----:B------:R-:W-:Y:S01]  /*1ee0*/  FFMA.RP R2, R21, R17, R16 ;  /* 0x0000001115027223 */ /* 0x000fe20000008010 */
[----:B------:R-:W-:Y:S02]  /*1ef0*/  ISETP.NE.AND P1, PT, R15, RZ, PT ;  /* 0x000000ff0f00720c */ /* 0x000fe40003f25270 */
[----:B------:R-:W-:Y:S02]  /*1f00*/  LOP3.LUT R13, R13, 0x800000, RZ, 0xfc, !PT ;  /* 0x008000000d0d7812 */ /* 0x000fe400078efcff */
[----:B------:R-:W-:-:S02]  /*1f10*/  IADD3 R15, PT, PT, -R15, RZ, RZ ;  /* 0x000000ff0f0f7210 */ /* 0x000fc40007ffe1ff */
[----:B------:R-:W-:Y:S02]  /*1f20*/  SHF.L.U32 R14, R13, R14, RZ ;  /* 0x0000000e0d0e7219 */ /* 0x000fe400000006ff */
[----:B------:R-:W-:Y:S02]  /*1f30*/  FSETP.NEU.FTZ.AND P0, PT, R2, R3, PT ;  /* 0x000000030200720b */ /* 0x000fe40003f1d000 */
[----:B------:R-:W-:Y:S02]  /*1f40*/  SEL R2, R15, RZ, P2 ;  /* 0x000000ff0f027207 */ /* 0x000fe40001000000 */
[----:B------:R-:W-:Y:S02]  /*1f50*/  ISETP.NE.AND P1, PT, R14, RZ, P1 ;  /* 0x000000ff0e00720c */ /* 0x000fe40000f25270 */
[----:B------:R-:W-:Y:S02]  /*1f60*/  SHF.R.U32.HI R2, RZ, R2, R13 ;  /* 0x00000002ff027219 */ /* 0x000fe4000001160d */
[----:B------:R-:W-:-:S02]  /*1f70*/  PLOP3.LUT P0, PT, P0, P1, PT, 0xf8, 0x8f ;  /* 0x00000000008f781c */ /* 0x000fc40000703f70 */
[----:B------:R-:W-:Y:S02]  /*1f80*/  SHF.R.U32.HI R14, RZ, 0x1, R2 ;  /* 0x00000001ff0e7819 */ /* 0x000fe40000011602 */
[----:B------:R-:W-:-:S04]  /*1f90*/  SEL R3, RZ, 0x1, !P0 ;  /* 0x00000001ff037807 */ /* 0x000fc80004000000 */
[----:B------:R-:W-:-:S04]  /*1fa0*/  LOP3.LUT R3, R3, 0x1, R14, 0xf8, !PT ;  /* 0x0000000103037812 */ /* 0x000fc800078ef80e */
[----:B------:R-:W-:-:S05]  /*1fb0*/  LOP3.LUT R3, R3, R2, RZ, 0xc0, !PT ;  /* 0x0000000203037212 */ /* 0x000fca00078ec0ff */
[----:B------:R-:W-:-:S05]  /*1fc0*/  IMAD.IADD R3, R14, 0x1, R3 ;  /* 0x000000010e037824 */ /* 0x000fca00078e0203 */
[----:B------:R-:W-:Y:S01]  /*1fd0*/  LOP3.LUT R0, R3, R0, RZ, 0xfc, !PT ;  /* 0x0000000003007212 */ /* 0x000fe200078efcff */
[----:B------:R-:W-:Y:S06]  /*1fe0*/  BRA `(.L_x_28) ;  /* 0x0000000000107947 */ /* 0x000fec0003800000 */
.L_x_27:
[----:B------:R-:W-:-:S04]  /*1ff0*/  LOP3.LUT R0, R0, 0x80000000, RZ, 0xc0, !PT ;  /* 0x8000000000007812 */ /* 0x000fc800078ec0ff */
[----:B------:R-:W-:Y:S01]  /*2000*/  LOP3.LUT R0, R0, 0x7f800000, RZ, 0xfc, !PT ;  /* 0x7f80000000007812 */ /* 0x000fe200078efcff */
[----:B------:R-:W-:Y:S06]  /*2010*/  BRA `(.L_x_28) ;  /* 0x0000000000047947 */ /* 0x000fec0003800000 */
.L_x_26:
[----:B------:R-:W-:-:S07]  /*2020*/  LEA R0, R13, R0, 0x17 ;  /* 0x000000000d007211 */ /* 0x000fce00078eb8ff */
.L_x_28:
[----:B------:R-:W-:Y:S05]  /*2030*/  BSYNC.RECONVERGENT B4 ;  /* 0x0000000000047941 */ /* 0x000fea0003800200 */
.L_x_25:
[----:B------:R-:W-:Y:S05]  /*2040*/  BRA `(.L_x_29) ;  /* 0x0000000000207947 */ /* 0x000fea0003800000 */
.L_x_24:
[----:B------:R-:W-:-:S04]  /*2050*/  LOP3.LUT R0, R15, 0x80000000, R2, 0x48, !PT ;  /* 0x800000000f007812 */ /* 0x000fc800078e4802 */
[----:B------:R-:W-:Y:S01]  /*2060*/  LOP3.LUT R0, R0, 0x7f800000, RZ, 0xfc, !PT ;  /* 0x7f80000000007812 */ /* 0x000fe200078efcff */
[----:B------:R-:W-:Y:S06]  /*2070*/  BRA `(.L_x_29) ;  /* 0x0000000000147947 */ /* 0x000fec0003800000 */
.L_x_23:
[----:B------:R-:W-:Y:S01]  /*2080*/  LOP3.LUT R0, R15, 0x80000000, R2, 0x48, !PT ;  /* 0x800000000f007812 */ /* 0x000fe200078e4802 */
[----:B------:R-:W-:Y:S06]  /*2090*/  BRA `(.L_x_29) ;  /* 0x00000000000c7947 */ /* 0x000fec0003800000 */
.L_x_22:
[----:B------:R-:W0:Y:S01]  /*20a0*/  MUFU.RSQ R0, -QNAN ;  /* 0xffc0000000007908 */ /* 0x000e220000001400 */
[----:B------:R-:W-:Y:S05]  /*20b0*/  BRA `(.L_x_29) ;  /* 0x0000000000047947 */ /* 0x000fea0003800000 */
.L_x_21:
[----:B------:R-:W-:-:S07]  /*20c0*/  FADD.FTZ R0, R0, R3 ;  /* 0x0000000300007221 */ /* 0x000fce0000010000 */
.L_x_29:
[----:B------:R-:W-:Y:S05]  /*20d0*/  BSYNC.RECONVERGENT B3 ;  /* 0x0000000000037941 */ /* 0x000fea0003800200 */
.L_x_19:
[----:B------:R-:W-:-:S04]  /*20e0*/  HFMA2 R13, -RZ, RZ, 0, 0 ;  /* 0x00000000ff0d7431 */ /* 0x000fc800000001ff */
[----:B0-----:R-:W-:Y:S05]  /*20f0*/  RET.REL.NODEC R12 `(_Z18determinant_kernelPfS_i) ;  /* 0xffffffdc0cc07950 */ /* 0x001fea0003c3ffff */
.L_x_30:
[----:B------:R-:W-:-:S00]  /*2100*/  BRA `(.L_x_30) ;  /* 0xfffffffc00fc7947 */ /* 0x000fc0000383ffff */
[----:B------:R-:W-:-:S00]  /*2110*/  NOP ;  /* 0x0000000000007918 */ /* 0x000fc00000000000 */
        /* <DEDUP_REMOVED lines=14> */
.L_x_31:


//--------------------- .nv.shared.reserved.0     --------------------------
	.section	.nv.shared.reserved.0,"aw",@nobits
	.weak		__nv_reservedSMEM_offset_0_alias
	.size		__nv_reservedSMEM_offset_0_alias, 0, 64
	.other		__nv_reservedSMEM_offset_0_alias,@"STO_CUDA_RESERVED_SHARED STV_DEFAULT"
__nv_reservedSMEM_offset_0_alias:
	.zero		0
	.zero		64


//--------------------- .nv.constant0._Z18determinant_kernelPfS_i --------------------------
	.section	.nv.constant0._Z18determinant_kernelPfS_i,"a",@progbits
	.sectionflags	@""
	.align	4
.nv.constant0._Z18determinant_kernelPfS_i:
	.zero		916


//--------------------- SYMBOLS --------------------------

	.type		.nv.reservedSmem.offset0,@object
	.size		.nv.reservedSmem.offset0,0x4
